//
// Generated by NVIDIA NVVM Compiler
//
// Compiler Build ID: CL-36424714
// Cuda compilation tools, release 13.0, V13.0.88
// Based on NVVM 20.0.0
//

.version 9.0
.target sm_100
.address_size 64

	// .globl	_Z8copyGmemPfS_ii
// _ZZ13transposeSmemPfS_iiE4tile has been demoted
// _ZZ19transposeSmemUnrollPfS_iiE4tile has been demoted
// _ZZ22transposeSmemUnrollPadPfS_iiE4tile has been demoted
// _ZZ16transposeSmemPadPfS_iiE4tile has been demoted
.extern .shared .align 16 .b8 tile[];

.visible .entry _Z8copyGmemPfS_ii(
	.param .u64 .ptr .align 1 _Z8copyGmemPfS_ii_param_0,
	.param .u64 .ptr .align 1 _Z8copyGmemPfS_ii_param_1,
	.param .u32 _Z8copyGmemPfS_ii_param_2,
	.param .u32 _Z8copyGmemPfS_ii_param_3
)
{
	.reg .pred 	%p<4>;
	.reg .b32 	%r<13>;
	.reg .b32 	%f<2>;
	.reg .b64 	%rd<9>;

	ld.param.u64 	%rd1, [_Z8copyGmemPfS_ii_param_0];
	ld.param.u64 	%rd2, [_Z8copyGmemPfS_ii_param_1];
	ld.param.u32 	%r3, [_Z8copyGmemPfS_ii_param_2];
	ld.param.u32 	%r4, [_Z8copyGmemPfS_ii_param_3];
	mov.u32 	%r5, %ctaid.y;
	mov.u32 	%r6, %ntid.y;
	mov.u32 	%r7, %tid.y;
	mad.lo.s32 	%r1, %r5, %r6, %r7;
	mov.u32 	%r8, %ctaid.x;
	mov.u32 	%r9, %ntid.x;
	mov.u32 	%r10, %tid.x;
	mad.lo.s32 	%r2, %r8, %r9, %r10;
	setp.ge.u32 	%p1, %r1, %r3;
	setp.ge.u32 	%p2, %r2, %r4;
	or.pred  	%p3, %p1, %p2;
	@%p3 bra 	$L__BB0_2;
	cvta.to.global.u64 	%rd3, %rd2;
	cvta.to.global.u64 	%rd4, %rd1;
	mad.lo.s32 	%r11, %r4, %r1, %r2;
	mul.wide.u32 	%rd5, %r11, 4;
	add.s64 	%rd6, %rd3, %rd5;
	ld.global.f32 	%f1, [%rd6];
	mad.lo.s32 	%r12, %r3, %r2, %r1;
	mul.wide.u32 	%rd7, %r12, 4;
	add.s64 	%rd8, %rd4, %rd7;
	st.global.f32 	[%rd8], %f1;
$L__BB0_2:
	ret;

}
	// .globl	_Z9naiveGmemPfS_ii
.visible .entry _Z9naiveGmemPfS_ii(
	.param .u64 .ptr .align 1 _Z9naiveGmemPfS_ii_param_0,
	.param .u64 .ptr .align 1 _Z9naiveGmemPfS_ii_param_1,
	.param .u32 _Z9naiveGmemPfS_ii_param_2,
	.param .u32 _Z9naiveGmemPfS_ii_param_3
)
{
	.reg .pred 	%p<4>;
	.reg .b32 	%r<13>;
	.reg .b32 	%f<2>;
	.reg .b64 	%rd<9>;

	ld.param.u64 	%rd1, [_Z9naiveGmemPfS_ii_param_0];
	ld.param.u64 	%rd2, [_Z9naiveGmemPfS_ii_param_1];
	ld.param.u32 	%r3, [_Z9naiveGmemPfS_ii_param_2];
	ld.param.u32 	%r4, [_Z9naiveGmemPfS_ii_param_3];
	mov.u32 	%r5, %ctaid.y;
	mov.u32 	%r6, %ntid.y;
	mov.u32 	%r7, %tid.y;
	mad.lo.s32 	%r1, %r5, %r6, %r7;
	mov.u32 	%r8, %ctaid.x;
	mov.u32 	%r9, %ntid.x;
	mov.u32 	%r10, %tid.x;
	mad.lo.s32 	%r2, %r8, %r9, %r10;
	setp.ge.u32 	%p1, %r1, %r3;
	setp.ge.u32 	%p2, %r2, %r4;
	or.pred  	%p3, %p1, %p2;
	@%p3 bra 	$L__BB1_2;
	cvta.to.global.u64 	%rd3, %rd2;
	cvta.to.global.u64 	%rd4, %rd1;
	mad.lo.s32 	%r11, %r4, %r1, %r2;
	mul.wide.u32 	%rd5, %r11, 4;
	add.s64 	%rd6, %rd3, %rd5;
	ld.global.f32 	%f1, [%rd6];
	mad.lo.s32 	%r12, %r3, %r2, %r1;
	mul.wide.u32 	%rd7, %r12, 4;
	add.s64 	%rd8, %rd4, %rd7;
	st.global.f32 	[%rd8], %f1;
$L__BB1_2:
	ret;

}
	// .globl	_Z15naiveGmemUnrollPfS_ii
.visible .entry _Z15naiveGmemUnrollPfS_ii(
	.param .u64 .ptr .align 1 _Z15naiveGmemUnrollPfS_ii_param_0,
	.param .u64 .ptr .align 1 _Z15naiveGmemUnrollPfS_ii_param_1,
	.param .u32 _Z15naiveGmemUnrollPfS_ii_param_2,
	.param .u32 _Z15naiveGmemUnrollPfS_ii_param_3
)
{
	.reg .pred 	%p<4>;
	.reg .b32 	%r<18>;
	.reg .b32 	%f<3>;
	.reg .b64 	%rd<13>;

	ld.param.u64 	%rd3, [_Z15naiveGmemUnrollPfS_ii_param_0];
	ld.param.u64 	%rd4, [_Z15naiveGmemUnrollPfS_ii_param_1];
	ld.param.u32 	%r5, [_Z15naiveGmemUnrollPfS_ii_param_2];
	ld.param.u32 	%r6, [_Z15naiveGmemUnrollPfS_ii_param_3];
	cvta.to.global.u64 	%rd1, %rd3;
	cvta.to.global.u64 	%rd2, %rd4;
	mov.u32 	%r7, %ctaid.y;
	mov.u32 	%r8, %ntid.y;
	mov.u32 	%r9, %tid.y;
	mad.lo.s32 	%r1, %r7, %r8, %r9;
	mov.u32 	%r10, %ctaid.x;
	mov.u32 	%r2, %ntid.x;
	mul.lo.s32 	%r11, %r10, %r2;
	shl.b32 	%r12, %r11, 1;
	mov.u32 	%r13, %tid.x;
	add.s32 	%r3, %r12, %r13;
	setp.ge.u32 	%p1, %r1, %r5;
	@%p1 bra 	$L__BB2_5;
	setp.ge.u32 	%p2, %r3, %r6;
	@%p2 bra 	$L__BB2_3;
	mad.lo.s32 	%r14, %r6, %r1, %r3;
	mul.wide.u32 	%rd5, %r14, 4;
	add.s64 	%rd6, %rd2, %rd5;
	ld.global.f32 	%f1, [%rd6];
	mad.lo.s32 	%r15, %r5, %r3, %r1;
	mul.wide.u32 	%rd7, %r15, 4;
	add.s64 	%rd8, %rd1, %rd7;
	st.global.f32 	[%rd8], %f1;
$L__BB2_3:
	add.s32 	%r4, %r3, %r2;
	setp.ge.u32 	%p3, %r4, %r6;
	@%p3 bra 	$L__BB2_5;
	mad.lo.s32 	%r16, %r6, %r1, %r4;
	mul.wide.u32 	%rd9, %r16, 4;
	add.s64 	%rd10, %rd2, %rd9;
	ld.global.f32 	%f2, [%rd10];
	mad.lo.s32 	%r17, %r4, %r5, %r1;
	mul.wide.u32 	%rd11, %r17, 4;
	add.s64 	%rd12, %rd1, %rd11;
	st.global.f32 	[%rd12], %f2;
$L__BB2_5:
	ret;

}
	// .globl	_Z13transposeSmemPfS_ii
.visible .entry _Z13transposeSmemPfS_ii(
	.param .u64 .ptr .align 1 _Z13transposeSmemPfS_ii_param_0,
	.param .u64 .ptr .align 1 _Z13transposeSmemPfS_ii_param_1,
	.param .u32 _Z13transposeSmemPfS_ii_param_2,
	.param .u32 _Z13transposeSmemPfS_ii_param_3
)
{
	.reg .pred 	%p<7>;
	.reg .b32 	%r<32>;
	.reg .b32 	%f<3>;
	.reg .b64 	%rd<9>;
	// demoted variable
	.shared .align 4 .b8 _ZZ13transposeSmemPfS_iiE4tile[1024];
	ld.param.u64 	%rd1, [_Z13transposeSmemPfS_ii_param_0];
	ld.param.u64 	%rd2, [_Z13transposeSmemPfS_ii_param_1];
	ld.param.u32 	%r11, [_Z13transposeSmemPfS_ii_param_2];
	ld.param.u32 	%r12, [_Z13transposeSmemPfS_ii_param_3];
	mov.u32 	%r1, %ntid.y;
	mov.u32 	%r13, %ctaid.y;
	mul.lo.s32 	%r2, %r1, %r13;
	mov.u32 	%r3, %tid.y;
	add.s32 	%r14, %r2, %r3;
	mov.u32 	%r4, %ntid.x;
	mov.u32 	%r15, %ctaid.x;
	mul.lo.s32 	%r5, %r4, %r15;
	mov.u32 	%r6, %tid.x;
	add.s32 	%r16, %r5, %r6;
	mad.lo.s32 	%r7, %r12, %r14, %r16;
	setp.ge.u32 	%p1, %r14, %r11;
	setp.ge.u32 	%p2, %r16, %r12;
	or.pred  	%p3, %p1, %p2;
	@%p3 bra 	$L__BB3_2;
	cvta.to.global.u64 	%rd3, %rd2;
	mul.wide.u32 	%rd4, %r7, 4;
	add.s64 	%rd5, %rd3, %rd4;
	ld.global.f32 	%f1, [%rd5];
	shl.b32 	%r17, %r3, 6;
	mov.u32 	%r18, _ZZ13transposeSmemPfS_iiE4tile;
	add.s32 	%r19, %r18, %r17;
	shl.b32 	%r20, %r6, 2;
	add.s32 	%r21, %r19, %r20;
	st.shared.f32 	[%r21], %f1;
$L__BB3_2:
	mad.lo.s32 	%r22, %r3, %r4, %r6;
	div.u32 	%r8, %r22, %r1;
	mul.lo.s32 	%r23, %r8, %r1;
	sub.s32 	%r24, %r22, %r23;
	add.s32 	%r25, %r24, %r2;
	add.s32 	%r26, %r8, %r5;
	mad.lo.s32 	%r10, %r26, %r11, %r25;
	bar.sync 	0;
	setp.ge.u32 	%p4, %r26, %r12;
	setp.ge.u32 	%p5, %r25, %r11;
	or.pred  	%p6, %p4, %p5;
	@%p6 bra 	$L__BB3_4;
	shl.b32 	%r27, %r24, 6;
	mov.u32 	%r28, _ZZ13transposeSmemPfS_iiE4tile;
	add.s32 	%r29, %r28, %r27;
	shl.b32 	%r30, %r8, 2;
	add.s32 	%r31, %r29, %r30;
	ld.shared.f32 	%f2, [%r31];
	cvta.to.global.u64 	%rd6, %rd1;
	mul.wide.u32 	%rd7, %r10, 4;
	add.s64 	%rd8, %rd6, %rd7;
	st.global.f32 	[%rd8], %f2;
$L__BB3_4:
	ret;

}
	// .globl	_Z19transposeSmemUnrollPfS_ii
.visible .entry _Z19transposeSmemUnrollPfS_ii(
	.param .u64 .ptr .align 1 _Z19transposeSmemUnrollPfS_ii_param_0,
	.param .u64 .ptr .align 1 _Z19transposeSmemUnrollPfS_ii_param_1,
	.param .u32 _Z19transposeSmemUnrollPfS_ii_param_2,
	.param .u32 _Z19transposeSmemUnrollPfS_ii_param_3
)
{
	.reg .pred 	%p<11>;
	.reg .b32 	%r<41>;
	.reg .b32 	%f<5>;
	.reg .b64 	%rd<13>;
	// demoted variable
	.shared .align 4 .b8 _ZZ19transposeSmemUnrollPfS_iiE4tile[2048];
	ld.param.u64 	%rd3, [_Z19transposeSmemUnrollPfS_ii_param_0];
	ld.param.u64 	%rd4, [_Z19transposeSmemUnrollPfS_ii_param_1];
	ld.param.u32 	%r12, [_Z19transposeSmemUnrollPfS_ii_param_2];
	ld.param.u32 	%r14, [_Z19transposeSmemUnrollPfS_ii_param_3];
	cvta.to.global.u64 	%rd1, %rd3;
	cvta.to.global.u64 	%rd2, %rd4;
	mov.u32 	%r15, %ctaid.y;
	mov.u32 	%r16, %ntid.y;
	mov.u32 	%r17, %tid.y;
	mad.lo.s32 	%r1, %r15, %r16, %r17;
	mov.u32 	%r18, %ctaid.x;
	mov.u32 	%r2, %ntid.x;
	mul.lo.s32 	%r19, %r18, %r2;
	shl.b32 	%r20, %r19, 1;
	mov.u32 	%r3, %tid.x;
	add.s32 	%r21, %r20, %r3;
	add.s32 	%r4, %r21, %r2;
	mad.lo.s32 	%r5, %r14, %r1, %r21;
	add.s32 	%r6, %r5, %r2;
	mad.lo.s32 	%r23, %r17, %r2, %r3;
	div.u32 	%r7, %r23, %r16;
	mul.lo.s32 	%r24, %r7, %r16;
	sub.s32 	%r8, %r23, %r24;
	mul.lo.s32 	%r9, %r12, %r21;
	setp.lt.u32 	%p3, %r1, %r12;
	setp.lt.u32 	%p4, %r21, %r14;
	and.pred  	%p1, %p3, %p4;
	shl.b32 	%r25, %r17, 7;
	mov.u32 	%r26, _ZZ19transposeSmemUnrollPfS_iiE4tile;
	add.s32 	%r10, %r26, %r25;
	not.pred 	%p5, %p1;
	@%p5 bra 	$L__BB4_2;
	mul.wide.u32 	%rd5, %r5, 4;
	add.s64 	%rd6, %rd2, %rd5;
	ld.global.f32 	%f1, [%rd6];
	shl.b32 	%r27, %r3, 2;
	add.s32 	%r28, %r10, %r27;
	st.shared.f32 	[%r28], %f1;
$L__BB4_2:
	setp.lt.u32 	%p6, %r1, %r12;
	setp.lt.u32 	%p7, %r4, %r14;
	and.pred  	%p2, %p6, %p7;
	not.pred 	%p8, %p2;
	@%p8 bra 	$L__BB4_4;
	mul.wide.u32 	%rd7, %r6, 4;
	add.s64 	%rd8, %rd2, %rd7;
	ld.global.f32 	%f2, [%rd8];
	add.s32 	%r29, %r2, %r3;
	shl.b32 	%r30, %r29, 2;
	add.s32 	%r31, %r10, %r30;
	st.shared.f32 	[%r31], %f2;
$L__BB4_4:
	bar.sync 	0;
	shl.b32 	%r32, %r7, 7;
	add.s32 	%r11, %r26, %r32;
	@%p5 bra 	$L__BB4_6;
	shl.b32 	%r34, %r8, 2;
	add.s32 	%r35, %r11, %r34;
	ld.shared.f32 	%f3, [%r35];
	add.s32 	%r36, %r9, %r1;
	mul.wide.u32 	%rd9, %r36, 4;
	add.s64 	%rd10, %rd1, %rd9;
	st.global.f32 	[%rd10], %f3;
$L__BB4_6:
	@%p8 bra 	$L__BB4_8;
	add.s32 	%r37, %r8, %r2;
	shl.b32 	%r38, %r37, 2;
	add.s32 	%r39, %r11, %r38;
	ld.shared.f32 	%f4, [%r39];
	mad.lo.s32 	%r40, %r4, %r12, %r1;
	mul.wide.u32 	%rd11, %r40, 4;
	add.s64 	%rd12, %rd1, %rd11;
	st.global.f32 	[%rd12], %f4;
$L__BB4_8:
	ret;

}
	// .globl	_Z22transposeSmemUnrollPadPfS_ii
.visible .entry _Z22transposeSmemUnrollPadPfS_ii(
	.param .u64 .ptr .align 1 _Z22transposeSmemUnrollPadPfS_ii_param_0,
	.param .u64 .ptr .align 1 _Z22transposeSmemUnrollPadPfS_ii_param_1,
	.param .u32 _Z22transposeSmemUnrollPadPfS_ii_param_2,
	.param .u32 _Z22transposeSmemUnrollPadPfS_ii_param_3
)
{
	.reg .pred 	%p<11>;
	.reg .b32 	%r<39>;
	.reg .b32 	%f<5>;
	.reg .b64 	%rd<13>;
	// demoted variable
	.shared .align 4 .b8 _ZZ22transposeSmemUnrollPadPfS_iiE4tile[2176];
	ld.param.u64 	%rd3, [_Z22transposeSmemUnrollPadPfS_ii_param_0];
	ld.param.u64 	%rd4, [_Z22transposeSmemUnrollPadPfS_ii_param_1];
	ld.param.u32 	%r12, [_Z22transposeSmemUnrollPadPfS_ii_param_2];
	ld.param.u32 	%r14, [_Z22transposeSmemUnrollPadPfS_ii_param_3];
	cvta.to.global.u64 	%rd1, %rd3;
	cvta.to.global.u64 	%rd2, %rd4;
	mov.u32 	%r15, %ctaid.y;
	mov.u32 	%r16, %ntid.y;
	mov.u32 	%r17, %tid.y;
	mad.lo.s32 	%r1, %r15, %r16, %r17;
	mov.u32 	%r18, %ctaid.x;
	mov.u32 	%r2, %ntid.x;
	mul.lo.s32 	%r19, %r18, %r2;
	shl.b32 	%r20, %r19, 1;
	mov.u32 	%r3, %tid.x;
	add.s32 	%r21, %r20, %r3;
	add.s32 	%r4, %r21, %r2;
	mad.lo.s32 	%r5, %r14, %r1, %r21;
	add.s32 	%r6, %r5, %r2;
	mad.lo.s32 	%r23, %r17, %r2, %r3;
	div.u32 	%r7, %r23, %r16;
	mul.lo.s32 	%r24, %r7, %r16;
	sub.s32 	%r8, %r23, %r24;
	mul.lo.s32 	%r9, %r12, %r21;
	setp.lt.u32 	%p3, %r1, %r12;
	setp.lt.u32 	%p4, %r21, %r14;
	and.pred  	%p1, %p3, %p4;
	mov.u32 	%r25, _ZZ22transposeSmemUnrollPadPfS_iiE4tile;
	mad.lo.s32 	%r10, %r17, 136, %r25;
	not.pred 	%p5, %p1;
	@%p5 bra 	$L__BB5_2;
	mul.wide.u32 	%rd5, %r5, 4;
	add.s64 	%rd6, %rd2, %rd5;
	ld.global.f32 	%f1, [%rd6];
	shl.b32 	%r26, %r3, 2;
	add.s32 	%r27, %r10, %r26;
	st.shared.f32 	[%r27], %f1;
$L__BB5_2:
	setp.lt.u32 	%p6, %r1, %r12;
	setp.lt.u32 	%p7, %r4, %r14;
	and.pred  	%p2, %p6, %p7;
	not.pred 	%p8, %p2;
	@%p8 bra 	$L__BB5_4;
	mul.wide.u32 	%rd7, %r6, 4;
	add.s64 	%rd8, %rd2, %rd7;
	ld.global.f32 	%f2, [%rd8];
	add.s32 	%r28, %r2, %r3;
	shl.b32 	%r29, %r28, 2;
	add.s32 	%r30, %r10, %r29;
	st.shared.f32 	[%r30], %f2;
$L__BB5_4:
	bar.sync 	0;
	mad.lo.s32 	%r11, %r7, 136, %r25;
	@%p5 bra 	$L__BB5_6;
	shl.b32 	%r32, %r8, 2;
	add.s32 	%r33, %r11, %r32;
	ld.shared.f32 	%f3, [%r33];
	add.s32 	%r34, %r9, %r1;
	mul.wide.u32 	%rd9, %r34, 4;
	add.s64 	%rd10, %rd1, %rd9;
	st.global.f32 	[%rd10], %f3;
$L__BB5_6:
	@%p8 bra 	$L__BB5_8;
	add.s32 	%r35, %r8, %r2;
	shl.b32 	%r36, %r35, 2;
	add.s32 	%r37, %r11, %r36;
	ld.shared.f32 	%f4, [%r37];
	mad.lo.s32 	%r38, %r4, %r12, %r1;
	mul.wide.u32 	%rd11, %r38, 4;
	add.s64 	%rd12, %rd1, %rd11;
	st.global.f32 	[%rd12], %f4;
$L__BB5_8:
	ret;

}
	// .globl	_Z25transposeSmemUnrollPadDynPfS_ii
.visible .entry _Z25transposeSmemUnrollPadDynPfS_ii(
	.param .u64 .ptr .align 1 _Z25transposeSmemUnrollPadDynPfS_ii_param_0,
	.param .u64 .ptr .align 1 _Z25transposeSmemUnrollPadDynPfS_ii_param_1,
	.param .u32 _Z25transposeSmemUnrollPadDynPfS_ii_param_2,
	.param .u32 _Z25transposeSmemUnrollPadDynPfS_ii_param_3
)
{
	.reg .pred 	%p<11>;
	.reg .b32 	%r<42>;
	.reg .b32 	%f<5>;
	.reg .b64 	%rd<13>;

	ld.param.u64 	%rd3, [_Z25transposeSmemUnrollPadDynPfS_ii_param_0];
	ld.param.u64 	%rd4, [_Z25transposeSmemUnrollPadDynPfS_ii_param_1];
	ld.param.u32 	%r10, [_Z25transposeSmemUnrollPadDynPfS_ii_param_2];
	ld.param.u32 	%r12, [_Z25transposeSmemUnrollPadDynPfS_ii_param_3];
	cvta.to.global.u64 	%rd1, %rd3;
	cvta.to.global.u64 	%rd2, %rd4;
	mov.u32 	%r13, %ctaid.y;
	mov.u32 	%r14, %ntid.y;
	mov.u32 	%r1, %tid.y;
	mad.lo.s32 	%r2, %r13, %r14, %r1;
	mov.u32 	%r15, %ctaid.x;
	mov.u32 	%r3, %ntid.x;
	mul.lo.s32 	%r16, %r15, %r3;
	shl.b32 	%r17, %r16, 1;
	mov.u32 	%r4, %tid.x;
	add.s32 	%r18, %r17, %r4;
	add.s32 	%r6, %r18, %r3;
	mad.lo.s32 	%r7, %r12, %r2, %r18;
	mad.lo.s32 	%r19, %r1, %r3, %r4;
	div.u32 	%r8, %r19, %r14;
	mul.lo.s32 	%r20, %r8, %r14;
	sub.s32 	%r9, %r19, %r20;
	setp.lt.u32 	%p3, %r2, %r10;
	setp.lt.u32 	%p4, %r18, %r12;
	and.pred  	%p1, %p3, %p4;
	not.pred 	%p5, %p1;
	@%p5 bra 	$L__BB6_2;
	mul.wide.u32 	%rd5, %r7, 4;
	add.s64 	%rd6, %rd2, %rd5;
	ld.global.f32 	%f1, [%rd6];
	mad.lo.s32 	%r21, %r1, 34, %r4;
	shl.b32 	%r22, %r21, 2;
	mov.u32 	%r23, tile;
	add.s32 	%r24, %r23, %r22;
	st.shared.f32 	[%r24], %f1;
$L__BB6_2:
	setp.lt.u32 	%p6, %r2, %r10;
	setp.lt.u32 	%p7, %r6, %r12;
	and.pred  	%p2, %p6, %p7;
	not.pred 	%p8, %p2;
	@%p8 bra 	$L__BB6_4;
	add.s32 	%r25, %r7, %r3;
	mul.wide.u32 	%rd7, %r25, 4;
	add.s64 	%rd8, %rd2, %rd7;
	ld.global.f32 	%f2, [%rd8];
	add.s32 	%r26, %r3, %r4;
	mad.lo.s32 	%r27, %r1, 34, %r26;
	shl.b32 	%r28, %r27, 2;
	mov.u32 	%r29, tile;
	add.s32 	%r30, %r29, %r28;
	st.shared.f32 	[%r30], %f2;
$L__BB6_4:
	bar.sync 	0;
	@%p5 bra 	$L__BB6_6;
	mad.lo.s32 	%r31, %r8, 34, %r9;
	shl.b32 	%r32, %r31, 2;
	mov.u32 	%r33, tile;
	add.s32 	%r34, %r33, %r32;
	ld.shared.f32 	%f3, [%r34];
	mad.lo.s32 	%r35, %r10, %r18, %r2;
	mul.wide.u32 	%rd9, %r35, 4;
	add.s64 	%rd10, %rd1, %rd9;
	st.global.f32 	[%rd10], %f3;
$L__BB6_6:
	@%p8 bra 	$L__BB6_8;
	add.s32 	%r36, %r9, %r3;
	mad.lo.s32 	%r37, %r8, 34, %r36;
	shl.b32 	%r38, %r37, 2;
	mov.u32 	%r39, tile;
	add.s32 	%r40, %r39, %r38;
	ld.shared.f32 	%f4, [%r40];
	mad.lo.s32 	%r41, %r6, %r10, %r2;
	mul.wide.u32 	%rd11, %r41, 4;
	add.s64 	%rd12, %rd1, %rd11;
	st.global.f32 	[%rd12], %f4;
$L__BB6_8:
	ret;

}
	// .globl	_Z16transposeSmemPadPfS_ii
.visible .entry _Z16transposeSmemPadPfS_ii(
	.param .u64 .ptr .align 1 _Z16transposeSmemPadPfS_ii_param_0,
	.param .u64 .ptr .align 1 _Z16transposeSmemPadPfS_ii_param_1,
	.param .u32 _Z16transposeSmemPadPfS_ii_param_2,
	.param .u32 _Z16transposeSmemPadPfS_ii_param_3
)
{
	.reg .pred 	%p<4>;
	.reg .b32 	%r<24>;
	.reg .b32 	%f<3>;
	.reg .b64 	%rd<9>;
	// demoted variable
	.shared .align 4 .b8 _ZZ16transposeSmemPadPfS_iiE4tile[1152];
	ld.param.u64 	%rd1, [_Z16transposeSmemPadPfS_ii_param_0];
	ld.param.u64 	%rd2, [_Z16transposeSmemPadPfS_ii_param_1];
	ld.param.u32 	%r7, [_Z16transposeSmemPadPfS_ii_param_2];
	ld.param.u32 	%r8, [_Z16transposeSmemPadPfS_ii_param_3];
	mov.u32 	%r9, %ntid.y;
	mov.u32 	%r10, %ctaid.y;
	mov.u32 	%r1, %tid.y;
	mad.lo.s32 	%r11, %r9, %r10, %r1;
	mov.u32 	%r12, %ntid.x;
	mov.u32 	%r13, %ctaid.x;
	mov.u32 	%r2, %tid.x;
	mad.lo.s32 	%r14, %r12, %r13, %r2;
	mad.lo.s32 	%r3, %r8, %r11, %r14;
	mad.lo.s32 	%r15, %r1, %r12, %r2;
	div.u32 	%r4, %r15, %r9;
	mul.lo.s32 	%r16, %r4, %r9;
	sub.s32 	%r5, %r15, %r16;
	mad.lo.s32 	%r6, %r7, %r14, %r11;
	setp.ge.u32 	%p1, %r11, %r7;
	setp.ge.u32 	%p2, %r14, %r8;
	or.pred  	%p3, %p1, %p2;
	@%p3 bra 	$L__BB7_2;
	cvta.to.global.u64 	%rd3, %rd2;
	cvta.to.global.u64 	%rd4, %rd1;
	mul.wide.u32 	%rd5, %r3, 4;
	add.s64 	%rd6, %rd3, %rd5;
	ld.global.f32 	%f1, [%rd6];
	mov.u32 	%r17, _ZZ16transposeSmemPadPfS_iiE4tile;
	mad.lo.s32 	%r18, %r1, 72, %r17;
	shl.b32 	%r19, %r2, 2;
	add.s32 	%r20, %r18, %r19;
	st.shared.f32 	[%r20], %f1;
	bar.sync 	0;
	mad.lo.s32 	%r21, %r4, 72, %r17;
	shl.b32 	%r22, %r5, 2;
	add.s32 	%r23, %r21, %r22;
	ld.shared.f32 	%f2, [%r23];
	mul.wide.u32 	%rd7, %r6, 4;
	add.s64 	%rd8, %rd4, %rd7;
	st.global.f32 	[%rd8], %f2;
$L__BB7_2:
	ret;

}
	// .globl	_Z16transposeSmemDynPfS_ii
.visible .entry _Z16transposeSmemDynPfS_ii(
	.param .u64 .ptr .align 1 _Z16transposeSmemDynPfS_ii_param_0,
	.param .u64 .ptr .align 1 _Z16transposeSmemDynPfS_ii_param_1,
	.param .u32 _Z16transposeSmemDynPfS_ii_param_2,
	.param .u32 _Z16transposeSmemDynPfS_ii_param_3
)
{
	.reg .pred 	%p<4>;
	.reg .b32 	%r<23>;
	.reg .b32 	%f<3>;
	.reg .b64 	%rd<9>;

	ld.param.u64 	%rd1, [_Z16transposeSmemDynPfS_ii_param_0];
	ld.param.u64 	%rd2, [_Z16transposeSmemDynPfS_ii_param_1];
	ld.param.u32 	%r5, [_Z16transposeSmemDynPfS_ii_param_2];
	ld.param.u32 	%r6, [_Z16transposeSmemDynPfS_ii_param_3];
	mov.u32 	%r7, %ntid.y;
	mov.u32 	%r8, %ctaid.y;
	mov.u32 	%r9, %tid.y;
	mad.lo.s32 	%r10, %r7, %r8, %r9;
	mov.u32 	%r11, %ntid.x;
	mov.u32 	%r12, %ctaid.x;
	mov.u32 	%r13, %tid.x;
	mad.lo.s32 	%r14, %r11, %r12, %r13;
	mad.lo.s32 	%r1, %r6, %r10, %r14;
	mad.lo.s32 	%r2, %r9, %r11, %r13;
	div.u32 	%r15, %r2, %r7;
	mul.lo.s32 	%r16, %r15, %r7;
	sub.s32 	%r17, %r2, %r16;
	mad.lo.s32 	%r3, %r15, %r11, %r17;
	mad.lo.s32 	%r4, %r5, %r14, %r10;
	setp.ge.u32 	%p1, %r10, %r5;
	setp.ge.u32 	%p2, %r14, %r6;
	or.pred  	%p3, %p1, %p2;
	@%p3 bra 	$L__BB8_2;
	cvta.to.global.u64 	%rd3, %rd2;
	cvta.to.global.u64 	%rd4, %rd1;
	mul.wide.u32 	%rd5, %r1, 4;
	add.s64 	%rd6, %rd3, %rd5;
	ld.global.f32 	%f1, [%rd6];
	shl.b32 	%r18, %r2, 2;
	mov.u32 	%r19, tile;
	add.s32 	%r20, %r19, %r18;
	st.shared.f32 	[%r20], %f1;
	bar.sync 	0;
	shl.b32 	%r21, %r3, 2;
	add.s32 	%r22, %r19, %r21;
	ld.shared.f32 	%f2, [%r22];
	mul.wide.u32 	%rd7, %r4, 4;
	add.s64 	%rd8, %rd4, %rd7;
	st.global.f32 	[%rd8], %f2;
$L__BB8_2:
	ret;

}
	// .globl	_Z19transposeSmemPadDynPfS_ii
.visible .entry _Z19transposeSmemPadDynPfS_ii(
	.param .u64 .ptr .align 1 _Z19transposeSmemPadDynPfS_ii_param_0,
	.param .u64 .ptr .align 1 _Z19transposeSmemPadDynPfS_ii_param_1,
	.param .u32 _Z19transposeSmemPadDynPfS_ii_param_2,
	.param .u32 _Z19transposeSmemPadDynPfS_ii_param_3
)
{
	.reg .pred 	%p<4>;
	.reg .b32 	%r<26>;
	.reg .b32 	%f<3>;
	.reg .b64 	%rd<9>;

	ld.param.u64 	%rd1, [_Z19transposeSmemPadDynPfS_ii_param_0];
	ld.param.u64 	%rd2, [_Z19transposeSmemPadDynPfS_ii_param_1];
	ld.param.u32 	%r5, [_Z19transposeSmemPadDynPfS_ii_param_2];
	ld.param.u32 	%r6, [_Z19transposeSmemPadDynPfS_ii_param_3];
	mov.u32 	%r7, %ntid.y;
	mov.u32 	%r8, %ctaid.y;
	mov.u32 	%r9, %tid.y;
	mad.lo.s32 	%r10, %r7, %r8, %r9;
	mov.u32 	%r11, %ntid.x;
	mov.u32 	%r12, %ctaid.x;
	mov.u32 	%r13, %tid.x;
	mad.lo.s32 	%r14, %r11, %r12, %r13;
	mad.lo.s32 	%r1, %r6, %r10, %r14;
	mad.lo.s32 	%r15, %r9, %r11, %r13;
	add.s32 	%r16, %r11, 2;
	shl.b32 	%r17, %r9, 1;
	add.s32 	%r2, %r15, %r17;
	div.u32 	%r18, %r15, %r7;
	mul.lo.s32 	%r19, %r18, %r7;
	sub.s32 	%r20, %r15, %r19;
	mad.lo.s32 	%r3, %r18, %r16, %r20;
	mad.lo.s32 	%r4, %r5, %r14, %r10;
	setp.ge.u32 	%p1, %r10, %r5;
	setp.ge.u32 	%p2, %r14, %r6;
	or.pred  	%p3, %p1, %p2;
	@%p3 bra 	$L__BB9_2;
	cvta.to.global.u64 	%rd3, %rd2;
	cvta.to.global.u64 	%rd4, %rd1;
	mul.wide.u32 	%rd5, %r1, 4;
	add.s64 	%rd6, %rd3, %rd5;
	ld.global.f32 	%f1, [%rd6];
	shl.b32 	%r21, %r2, 2;
	mov.u32 	%r22, tile;
	add.s32 	%r23, %r22, %r21;
	st.shared.f32 	[%r23], %f1;
	bar.sync 	0;
	shl.b32 	%r24, %r3, 2;
	add.s32 	%r25, %r22, %r24;
	ld.shared.f32 	%f2, [%r25];
	mul.wide.u32 	%rd7, %r4, 4;
	add.s64 	%rd8, %rd4, %rd7;
	st.global.f32 	[%rd8], %f2;
$L__BB9_2:
	ret;

}


// ===== COMPILED SASS (sm_100) =====

	.target	sm_100

	.elftype	@"ET_EXEC"


//--------------------- .note.nv.tkinfo           --------------------------
	.section	.note.nv.tkinfo,"",@"SHT_NOTE"
	.sectionflags	@"SHF_NOTE_NV_TKINFO"
	.tkinfo
        /*0018*/ 	.word	0x00000002
        /*0030*/ 	.string	""
        /*0030*/ 	.string	"ptxas"
        /*0030*/ 	.string	"Cuda compilation tools, release 13.0, V13.0.88"
        /*0030*/ 	.string	"Build cuda_13.0.r13.0/compiler.36424714_0"
        /*0030*/ 	.string	"-arch sm_100 -m 64 "



//--------------------- .note.nv.cuinfo           --------------------------
	.section	.note.nv.cuinfo,"",@"SHT_NOTE"
	.sectionflags	@"SHF_NOTE_NV_CUINFO"
        /*0018*/ 	.short	0x0002
        /*001a*/ 	.short	0x0064
        /*001c*/ 	.short	0x0082
	.zero		2


//--------------------- .nv.info                  --------------------------
	.section	.nv.info,"",@"SHT_CUDA_INFO"
	.align	4


	//----- nvinfo : EIATTR_REGCOUNT
	.align		4
        /*0000*/ 	.byte	0x04, 0x2f
        /*0002*/ 	.short	(.L_1 - .L_0)
	.align		4
.L_0:
        /*0004*/ 	.word	index@(_Z8copyGmemPfS_ii)
        /*0008*/ 	.word	0x0000000a


	//----- nvinfo : EIATTR_FRAME_SIZE
	.align		4
.L_1:
        /*000c*/ 	.byte	0x04, 0x11
        /*000e*/ 	.short	(.L_3 - .L_2)
	.align		4
.L_2:
        /*0010*/ 	.word	index@(_Z8copyGmemPfS_ii)
        /*0014*/ 	.word	0x00000000


	//----- nvinfo : EIATTR_REGCOUNT
	.align		4
.L_3:
        /*0018*/ 	.byte	0x04, 0x2f
        /*001a*/ 	.short	(.L_5 - .L_4)
	.align		4
.L_4:
        /*001c*/ 	.word	index@(_Z9naiveGmemPfS_ii)
        /*0020*/ 	.word	0x0000000a


	//----- nvinfo : EIATTR_FRAME_SIZE
	.align		4
.L_5:
        /*0024*/ 	.byte	0x04, 0x11
        /*0026*/ 	.short	(.L_7 - .L_6)
	.align		4
.L_6:
        /*0028*/ 	.word	index@(_Z9naiveGmemPfS_ii)
        /*002c*/ 	.word	0x00000000


	//----- nvinfo : EIATTR_REGCOUNT
	.align		4
.L_7:
        /*0030*/ 	.byte	0x04, 0x2f
        /*0032*/ 	.short	(.L_9 - .L_8)
	.align		4
.L_8:
        /*0034*/ 	.word	index@(_Z15naiveGmemUnrollPfS_ii)
        /*0038*/ 	.word	0x0000000c


	//----- nvinfo : EIATTR_FRAME_SIZE
	.align		4
.L_9:
        /*003c*/ 	.byte	0x04, 0x11
        /*003e*/ 	.short	(.L_11 - .L_10)
	.align		4
.L_10:
        /*0040*/ 	.word	index@(_Z15naiveGmemUnrollPfS_ii)
        /*0044*/ 	.word	0x00000000


	//----- nvinfo : EIATTR_REGCOUNT
	.align		4
.L_11:
        /*0048*/ 	.byte	0x04, 0x2f
        /*004a*/ 	.short	(.L_13 - .L_12)
	.align		4
.L_12:
        /*004c*/ 	.word	index@(_Z13transposeSmemPfS_ii)
        /*0050*/ 	.word	0x0000000c


	//----- nvinfo : EIATTR_FRAME_SIZE
	.align		4
.L_13:
        /*0054*/ 	.byte	0x04, 0x11
        /*0056*/ 	.short	(.L_15 - .L_14)
	.align		4
.L_14:
        /*0058*/ 	.word	index@(_Z13transposeSmemPfS_ii)
        /*005c*/ 	.word	0x00000000


	//----- nvinfo : EIATTR_REGCOUNT
	.align		4
.L_15:
        /*0060*/ 	.byte	0x04, 0x2f
        /*0062*/ 	.short	(.L_17 - .L_16)
	.align		4
.L_16:
        /*0064*/ 	.word	index@(_Z19transposeSmemUnrollPfS_ii)
        /*0068*/ 	.word	0x00000015


	//----- nvinfo : EIATTR_FRAME_SIZE
	.align		4
.L_17:
        /*006c*/ 	.byte	0x04, 0x11
        /*006e*/ 	.short	(.L_19 - .L_18)
	.align		4
.L_18:
        /*0070*/ 	.word	index@(_Z19transposeSmemUnrollPfS_ii)
        /*0074*/ 	.word	0x00000000


	//----- nvinfo : EIATTR_REGCOUNT
	.align		4
.L_19:
        /*0078*/ 	.byte	0x04, 0x2f
        /*007a*/ 	.short	(.L_21 - .L_20)
	.align		4
.L_20:
        /*007c*/ 	.word	index@(_Z22transposeSmemUnrollPadPfS_ii)
        /*0080*/ 	.word	0x00000015


	//----- nvinfo : EIATTR_FRAME_SIZE
	.align		4
.L_21:
        /*0084*/ 	.byte	0x04, 0x11
        /*0086*/ 	.short	(.L_23 - .L_22)
	.align		4
.L_22:
        /*0088*/ 	.word	index@(_Z22transposeSmemUnrollPadPfS_ii)
        /*008c*/ 	.word	0x00000000


	//----- nvinfo : EIATTR_REGCOUNT
	.align		4
.L_23:
        /*0090*/ 	.byte	0x04, 0x2f
        /*0092*/ 	.short	(.L_25 - .L_24)
	.align		4
.L_24:
        /*0094*/ 	.word	index@(_Z25transposeSmemUnrollPadDynPfS_ii)
        /*0098*/ 	.word	0x00000015


	//----- nvinfo : EIATTR_FRAME_SIZE
	.align		4
.L_25:
        /*009c*/ 	.byte	0x04, 0x11
        /*009e*/ 	.short	(.L_27 - .L_26)
	.align		4
.L_26:
        /*00a0*/ 	.word	index@(_Z25transposeSmemUnrollPadDynPfS_ii)
        /*00a4*/ 	.word	0x00000000


	//----- nvinfo : EIATTR_REGCOUNT
	.align		4
.L_27:
        /*00a8*/ 	.byte	0x04, 0x2f
        /*00aa*/ 	.short	(.L_29 - .L_28)
	.align		4
.L_28:
        /*00ac*/ 	.word	index@(_Z16transposeSmemPadPfS_ii)
        /*00b0*/ 	.word	0x0000000e


	//----- nvinfo : EIATTR_FRAME_SIZE
	.align		4
.L_29:
        /*00b4*/ 	.byte	0x04, 0x11
        /*00b6*/ 	.short	(.L_31 - .L_30)
	.align		4
.L_30:
        /*00b8*/ 	.word	index@(_Z16transposeSmemPadPfS_ii)
        /*00bc*/ 	.word	0x00000000


	//----- nvinfo : EIATTR_REGCOUNT
	.align		4
.L_31:
        /*00c0*/ 	.byte	0x04, 0x2f
        /*00c2*/ 	.short	(.L_33 - .L_32)
	.align		4
.L_32:
        /*00c4*/ 	.word	index@(_Z16transposeSmemDynPfS_ii)
        /*00c8*/ 	.word	0x0000000e


	//----- nvinfo : EIATTR_FRAME_SIZE
	.align		4
.L_33:
        /*00cc*/ 	.byte	0x04, 0x11
        /*00ce*/ 	.short	(.L_35 - .L_34)
	.align		4
.L_34:
        /*00d0*/ 	.word	index@(_Z16transposeSmemDynPfS_ii)
        /*00d4*/ 	.word	0x00000000


	//----- nvinfo : EIATTR_REGCOUNT
	.align		4
.L_35:
        /*00d8*/ 	.byte	0x04, 0x2f
        /*00da*/ 	.short	(.L_37 - .L_36)
	.align		4
.L_36:
        /*00dc*/ 	.word	index@(_Z19transposeSmemPadDynPfS_ii)
        /*00e0*/ 	.word	0x0000000e


	//----- nvinfo : EIATTR_FRAME_SIZE
	.align		4
.L_37:
        /*00e4*/ 	.byte	0x04, 0x11
        /*00e6*/ 	.short	(.L_39 - .L_38)
	.align		4
.L_38:
        /*00e8*/ 	.word	index@(_Z19transposeSmemPadDynPfS_ii)
        /*00ec*/ 	.word	0x00000000


	//----- nvinfo : EIATTR_MIN_STACK_SIZE
	.align		4
.L_39:
        /*00f0*/ 	.byte	0x04, 0x12
        /*00f2*/ 	.short	(.L_41 - .L_40)
	.align		4
.L_40:
        /*00f4*/ 	.word	index@(_Z19transposeSmemPadDynPfS_ii)
        /*00f8*/ 	.word	0x00000000


	//----- nvinfo : EIATTR_MIN_STACK_SIZE
	.align		4
.L_41:
        /*00fc*/ 	.byte	0x04, 0x12
        /*00fe*/ 	.short	(.L_43 - .L_42)
	.align		4
.L_42:
        /*0100*/ 	.word	index@(_Z16transposeSmemDynPfS_ii)
        /*0104*/ 	.word	0x00000000


	//----- nvinfo : EIATTR_MIN_STACK_SIZE
	.align		4
.L_43:
        /*0108*/ 	.byte	0x04, 0x12
        /*010a*/ 	.short	(.L_45 - .L_44)
	.align		4
.L_44:
        /*010c*/ 	.word	index@(_Z16transposeSmemPadPfS_ii)
        /*0110*/ 	.word	0x00000000


	//----- nvinfo : EIATTR_MIN_STACK_SIZE
	.align		4
.L_45:
        /*0114*/ 	.byte	0x04, 0x12
        /*0116*/ 	.short	(.L_47 - .L_46)
	.align		4
.L_46:
        /*0118*/ 	.word	index@(_Z25transposeSmemUnrollPadDynPfS_ii)
        /*011c*/ 	.word	0x00000000


	//----- nvinfo : EIATTR_MIN_STACK_SIZE
	.align		4
.L_47:
        /*0120*/ 	.byte	0x04, 0x12
        /*0122*/ 	.short	(.L_49 - .L_48)
	.align		4
.L_48:
        /*0124*/ 	.word	index@(_Z22transposeSmemUnrollPadPfS_ii)
        /*0128*/ 	.word	0x00000000


	//----- nvinfo : EIATTR_MIN_STACK_SIZE
	.align		4
.L_49:
        /*012c*/ 	.byte	0x04, 0x12
        /*012e*/ 	.short	(.L_51 - .L_50)
	.align		4
.L_50:
        /*0130*/ 	.word	index@(_Z19transposeSmemUnrollPfS_ii)
        /*0134*/ 	.word	0x00000000


	//----- nvinfo : EIATTR_MIN_STACK_SIZE
	.align		4
.L_51:
        /*0138*/ 	.byte	0x04, 0x12
        /*013a*/ 	.short	(.L_53 - .L_52)
	.align		4
.L_52:
        /*013c*/ 	.word	index@(_Z13transposeSmemPfS_ii)
        /*0140*/ 	.word	0x00000000


	//----- nvinfo : EIATTR_MIN_STACK_SIZE
	.align		4
.L_53:
        /*0144*/ 	.byte	0x04, 0x12
        /*0146*/ 	.short	(.L_55 - .L_54)
	.align		4
.L_54:
        /*0148*/ 	.word	index@(_Z15naiveGmemUnrollPfS_ii)
        /*014c*/ 	.word	0x00000000


	//----- nvinfo : EIATTR_MIN_STACK_SIZE
	.align		4
.L_55:
        /*0150*/ 	.byte	0x04, 0x12
        /*0152*/ 	.short	(.L_57 - .L_56)
	.align		4
.L_56:
        /*0154*/ 	.word	index@(_Z9naiveGmemPfS_ii)
        /*0158*/ 	.word	0x00000000


	//----- nvinfo : EIATTR_MIN_STACK_SIZE
	.align		4
.L_57:
        /*015c*/ 	.byte	0x04, 0x12
        /*015e*/ 	.short	(.L_59 - .L_58)
	.align		4
.L_58:
        /*0160*/ 	.word	index@(_Z8copyGmemPfS_ii)
        /*0164*/ 	.word	0x00000000
.L_59:


//--------------------- .nv.compat                --------------------------
	.section	.nv.compat,"",@"SHT_CUDA_COMPAT_INFO"
	.align	4
        /*0000*/ 	.byte	0x02, 0x09, 0x00, 0x00, 0x02, 0x02, 0x01, 0x00, 0x02, 0x05, 0x05, 0x00, 0x03, 0x07, 0x01, 0x01
        /*0010*/ 	.byte	0x02, 0x03, 0x00, 0x00, 0x02, 0x06, 0x01, 0x00, 0x04, 0x0b, 0x08, 0x00, 0x09, 0x00, 0x00, 0x00
        /*0020*/ 	.byte	0x00, 0x00, 0x00, 0x00


//--------------------- .nv.info._Z19transposeSmemPadDynPfS_ii --------------------------
	.section	.nv.info._Z19transposeSmemPadDynPfS_ii,"",@"SHT_CUDA_INFO"
	.sectionflags	@""
	.align	4


	//----- nvinfo : EIATTR_CUDA_API_VERSION
	.align		4
        /*0000*/ 	.byte	0x04, 0x37
        /*0002*/ 	.short	(.L_61 - .L_60)
.L_60:
        /*0004*/ 	.word	0x00000082


	//----- nvinfo : EIATTR_KPARAM_INFO
	.align		4
.L_61:
        /*0008*/ 	.byte	0x04, 0x17
        /*000a*/ 	.short	(.L_63 - .L_62)
.L_62:
        /*000c*/ 	.word	0x00000000
        /*0010*/ 	.short	0x0003
        /*0012*/ 	.short	0x0014
        /*0014*/ 	.byte	0x00, 0xf0, 0x11, 0x00


	//----- nvinfo : EIATTR_KPARAM_INFO
	.align		4
.L_63:
        /*0018*/ 	.byte	0x04, 0x17
        /*001a*/ 	.short	(.L_65 - .L_64)
.L_64:
        /*001c*/ 	.word	0x00000000
        /*0020*/ 	.short	0x0002
        /*0022*/ 	.short	0x0010
        /*0024*/ 	.byte	0x00, 0xf0, 0x11, 0x00


	//----- nvinfo : EIATTR_KPARAM_INFO
	.align		4
.L_65:
        /*0028*/ 	.byte	0x04, 0x17
        /*002a*/ 	.short	(.L_67 - .L_66)
.L_66:
        /*002c*/ 	.word	0x00000000
        /*0030*/ 	.short	0x0001
        /*0032*/ 	.short	0x0008
        /*0034*/ 	.byte	0x00, 0xf5, 0x21, 0x00


	//----- nvinfo : EIATTR_KPARAM_INFO
	.align		4
.L_67:
        /*0038*/ 	.byte	0x04, 0x17
        /*003a*/ 	.short	(.L_69 - .L_68)
.L_68:
        /*003c*/ 	.word	0x00000000
        /*0040*/ 	.short	0x0000
        /*0042*/ 	.short	0x0000
        /*0044*/ 	.byte	0x00, 0xf5, 0x21, 0x00


	//----- nvinfo : EIATTR_SPARSE_MMA_MASK
	.align		4
.L_69:
        /*0048*/ 	.byte	0x03, 0x50
        /*004a*/ 	.short	0x0000


	//----- nvinfo : EIATTR_MAXREG_COUNT
	.align		4
        /*004c*/ 	.byte	0x03, 0x1b
        /*004e*/ 	.short	0x00ff


	//----- nvinfo : EIATTR_NUM_BARRIERS
	.align		4
        /*0050*/ 	.byte	0x02, 0x4c
        /*0052*/ 	.byte	0x01
	.zero		1


	//----- nvinfo : EIATTR_MERCURY_ISA_VERSION
	.align		4
        /*0054*/ 	.byte	0x03, 0x5f
        /*0056*/ 	.short	0x0101


	//----- nvinfo : EIATTR_VRC_CTA_INIT_COUNT
	.align		4
        /*0058*/ 	.byte	0x02, 0x4a
	.zero		1
	.zero		1


	//----- nvinfo : EIATTR_EXIT_INSTR_OFFSETS
	.align		4
        /*005c*/ 	.byte	0x04, 0x1c
        /*005e*/ 	.short	(.L_71 - .L_70)


	//   ....[0]....
.L_70:
        /*0060*/ 	.word	0x00000250


	//   ....[1]....
        /*0064*/ 	.word	0x00000360


	//----- nvinfo : EIATTR_CBANK_PARAM_SIZE
	.align		4
.L_71:
        /*0068*/ 	.byte	0x03, 0x19
        /*006a*/ 	.short	0x0018


	//----- nvinfo : EIATTR_PARAM_CBANK
	.align		4
        /*006c*/ 	.byte	0x04, 0x0a
        /*006e*/ 	.short	(.L_73 - .L_72)
	.align		4
.L_72:
        /*0070*/ 	.word	index@(.nv.constant0._Z19transposeSmemPadDynPfS_ii)
        /*0074*/ 	.short	0x0380
        /*0076*/ 	.short	0x0018


	//----- nvinfo : EIATTR_SW_WAR
	.align		4
.L_73:
        /*0078*/ 	.byte	0x04, 0x36
        /*007a*/ 	.short	(.L_75 - .L_74)
.L_74:
        /*007c*/ 	.word	0x00000008
.L_75:


//--------------------- .nv.info._Z16transposeSmemDynPfS_ii --------------------------
	.section	.nv.info._Z16transposeSmemDynPfS_ii,"",@"SHT_CUDA_INFO"
	.sectionflags	@""
	.align	4


	//----- nvinfo : EIATTR_CUDA_API_VERSION
	.align		4
        /*0000*/ 	.byte	0x04, 0x37
        /*0002*/ 	.short	(.L_77 - .L_76)
.L_76:
        /*0004*/ 	.word	0x00000082


	//----- nvinfo : EIATTR_KPARAM_INFO
	.align		4
.L_77:
        /*0008*/ 	.byte	0x04, 0x17
        /*000a*/ 	.short	(.L_79 - .L_78)
.L_78:
        /*000c*/ 	.word	0x00000000
        /*0010*/ 	.short	0x0003
        /*0012*/ 	.short	0x0014
        /*0014*/ 	.byte	0x00, 0xf0, 0x11, 0x00


	//----- nvinfo : EIATTR_KPARAM_INFO
	.align		4
.L_79:
        /*0018*/ 	.byte	0x04, 0x17
        /*001a*/ 	.short	(.L_81 - .L_80)
.L_80:
        /*001c*/ 	.word	0x00000000
        /*0020*/ 	.short	0x0002
        /*0022*/ 	.short	0x0010
        /*0024*/ 	.byte	0x00, 0xf0, 0x11, 0x00


	//----- nvinfo : EIATTR_KPARAM_INFO
	.align		4
.L_81:
        /*0028*/ 	.byte	0x04, 0x17
        /*002a*/ 	.short	(.L_83 - .L_82)
.L_82:
        /*002c*/ 	.word	0x00000000
        /*0030*/ 	.short	0x0001
        /*0032*/ 	.short	0x0008
        /*0034*/ 	.byte	0x00, 0xf5, 0x21, 0x00


	//----- nvinfo : EIATTR_KPARAM_INFO
	.align		4
.L_83:
        /*0038*/ 	.byte	0x04, 0x17
        /*003a*/ 	.short	(.L_85 - .L_84)
.L_84:
        /*003c*/ 	.word	0x00000000
        /*0040*/ 	.short	0x0000
        /*0042*/ 	.short	0x0000
        /*0044*/ 	.byte	0x00, 0xf5, 0x21, 0x00


	//----- nvinfo : EIATTR_SPARSE_MMA_MASK
	.align		4
.L_85:
        /*0048*/ 	.byte	0x03, 0x50
        /*004a*/ 	.short	0x0000


	//----- nvinfo : EIATTR_MAXREG_COUNT
	.align		4
        /*004c*/ 	.byte	0x03, 0x1b
        /*004e*/ 	.short	0x00ff


	//----- nvinfo : EIATTR_NUM_BARRIERS
	.align		4
        /*0050*/ 	.byte	0x02, 0x4c
        /*0052*/ 	.byte	0x01
	.zero		1


	//----- nvinfo : EIATTR_MERCURY_ISA_VERSION
	.align		4
        /*0054*/ 	.byte	0x03, 0x5f
        /*0056*/ 	.short	0x0101


	//----- nvinfo : EIATTR_VRC_CTA_INIT_COUNT
	.align		4
        /*0058*/ 	.byte	0x02, 0x4a
	.zero		1
	.zero		1


	//----- nvinfo : EIATTR_EXIT_INSTR_OFFSETS
	.align		4
        /*005c*/ 	.byte	0x04, 0x1c
        /*005e*/ 	.short	(.L_87 - .L_86)


	//   ....[0]....
.L_86:
        /*0060*/ 	.word	0x00000240


	//   ....[1]....
        /*0064*/ 	.word	0x00000340


	//----- nvinfo : EIATTR_CBANK_PARAM_SIZE
	.align		4
.L_87:
        /*0068*/ 	.byte	0x03, 0x19
        /*006a*/ 	.short	0x0018


	//----- nvinfo : EIATTR_PARAM_CBANK
	.align		4
        /*006c*/ 	.byte	0x04, 0x0a
        /*006e*/ 	.short	(.L_89 - .L_88)
	.align		4
.L_88:
        /*0070*/ 	.word	index@(.nv.constant0._Z16transposeSmemDynPfS_ii)
        /*0074*/ 	.short	0x0380
        /*0076*/ 	.short	0x0018


	//----- nvinfo : EIATTR_SW_WAR
	.align		4
.L_89:
        /*0078*/ 	.byte	0x04, 0x36
        /*007a*/ 	.short	(.L_91 - .L_90)
.L_90:
        /*007c*/ 	.word	0x00000008
.L_91:


//--------------------- .nv.info._Z16transposeSmemPadPfS_ii --------------------------
	.section	.nv.info._Z16transposeSmemPadPfS_ii,"",@"SHT_CUDA_INFO"
	.sectionflags	@""
	.align	4


	//----- nvinfo : EIATTR_CUDA_API_VERSION
	.align		4
        /*0000*/ 	.byte	0x04, 0x37
        /*0002*/ 	.short	(.L_93 - .L_92)
.L_92:
        /*0004*/ 	.word	0x00000082


	//----- nvinfo : EIATTR_KPARAM_INFO
	.align		4
.L_93:
        /*0008*/ 	.byte	0x04, 0x17
        /*000a*/ 	.short	(.L_95 - .L_94)
.L_94:
        /*000c*/ 	.word	0x00000000
        /*0010*/ 	.short	0x0003
        /*0012*/ 	.short	0x0014
        /*0014*/ 	.byte	0x00, 0xf0, 0x11, 0x00


	//----- nvinfo : EIATTR_KPARAM_INFO
	.align		4
.L_95:
        /*0018*/ 	.byte	0x04, 0x17
        /*001a*/ 	.short	(.L_97 - .L_96)
.L_96:
        /*001c*/ 	.word	0x00000000
        /*0020*/ 	.short	0x0002
        /*0022*/ 	.short	0x0010
        /*0024*/ 	.byte	0x00, 0xf0, 0x11, 0x00


	//----- nvinfo : EIATTR_KPARAM_INFO
	.align		4
.L_97:
        /*0028*/ 	.byte	0x04, 0x17
        /*002a*/ 	.short	(.L_99 - .L_98)
.L_98:
        /*002c*/ 	.word	0x00000000
        /*0030*/ 	.short	0x0001
        /*0032*/ 	.short	0x0008
        /*0034*/ 	.byte	0x00, 0xf5, 0x21, 0x00


	//----- nvinfo : EIATTR_KPARAM_INFO
	.align		4
.L_99:
        /*0038*/ 	.byte	0x04, 0x17
        /*003a*/ 	.short	(.L_101 - .L_100)
.L_100:
        /*003c*/ 	.word	0x00000000
        /*0040*/ 	.short	0x0000
        /*0042*/ 	.short	0x0000
        /*0044*/ 	.byte	0x00, 0xf5, 0x21, 0x00


	//----- nvinfo : EIATTR_SPARSE_MMA_MASK
	.align		4
.L_101:
        /*0048*/ 	.byte	0x03, 0x50
        /*004a*/ 	.short	0x0000


	//----- nvinfo : EIATTR_MAXREG_COUNT
	.align		4
        /*004c*/ 	.byte	0x03, 0x1b
        /*004e*/ 	.short	0x00ff


	//----- nvinfo : EIATTR_NUM_BARRIERS
	.align		4
        /*0050*/ 	.byte	0x02, 0x4c
        /*0052*/ 	.byte	0x01
	.zero		1


	//----- nvinfo : EIATTR_MERCURY_ISA_VERSION
	.align		4
        /*0054*/ 	.byte	0x03, 0x5f
        /*0056*/ 	.short	0x0101


	//----- nvinfo : EIATTR_VRC_CTA_INIT_COUNT
	.align		4
        /*0058*/ 	.byte	0x02, 0x4a
	.zero		1
	.zero		1


	//----- nvinfo : EIATTR_EXIT_INSTR_OFFSETS
	.align		4
        /*005c*/ 	.byte	0x04, 0x1c
        /*005e*/ 	.short	(.L_103 - .L_102)


	//   ....[0]....
.L_102:
        /*0060*/ 	.word	0x00000230


	//   ....[1]....
        /*0064*/ 	.word	0x00000350


	//----- nvinfo : EIATTR_CBANK_PARAM_SIZE
	.align		4
.L_103:
        /*0068*/ 	.byte	0x03, 0x19
        /*006a*/ 	.short	0x0018


	//----- nvinfo : EIATTR_PARAM_CBANK
	.align		4
        /*006c*/ 	.byte	0x04, 0x0a
        /*006e*/ 	.short	(.L_105 - .L_104)
	.align		4
.L_104:
        /*0070*/ 	.word	index@(.nv.constant0._Z16transposeSmemPadPfS_ii)
        /*0074*/ 	.short	0x0380
        /*0076*/ 	.short	0x0018


	//----- nvinfo : EIATTR_SW_WAR
	.align		4
.L_105:
        /*0078*/ 	.byte	0x04, 0x36
        /*007a*/ 	.short	(.L_107 - .L_106)
.L_106:
        /*007c*/ 	.word	0x00000008
.L_107:


//--------------------- .nv.info._Z25transposeSmemUnrollPadDynPfS_ii --------------------------
	.section	.nv.info._Z25transposeSmemUnrollPadDynPfS_ii,"",@"SHT_CUDA_INFO"
	.sectionflags	@""
	.align	4


	//----- nvinfo : EIATTR_CUDA_API_VERSION
	.align		4
        /*0000*/ 	.byte	0x04, 0x37
        /*0002*/ 	.short	(.L_109 - .L_108)
.L_108:
        /*0004*/ 	.word	0x00000082


	//----- nvinfo : EIATTR_KPARAM_INFO
	.align		4
.L_109:
        /*0008*/ 	.byte	0x04, 0x17
        /*000a*/ 	.short	(.L_111 - .L_110)
.L_110:
        /*000c*/ 	.word	0x00000000
        /*0010*/ 	.short	0x0003
        /*0012*/ 	.short	0x0014
        /*0014*/ 	.byte	0x00, 0xf0, 0x11, 0x00


	//----- nvinfo : EIATTR_KPARAM_INFO
	.align		4
.L_111:
        /*0018*/ 	.byte	0x04, 0x17
        /*001a*/ 	.short	(.L_113 - .L_112)
.L_112:
        /*001c*/ 	.word	0x00000000
        /*0020*/ 	.short	0x0002
        /*0022*/ 	.short	0x0010
        /*0024*/ 	.byte	0x00, 0xf0, 0x11, 0x00


	//----- nvinfo : EIATTR_KPARAM_INFO
	.align		4
.L_113:
        /*0028*/ 	.byte	0x04, 0x17
        /*002a*/ 	.short	(.L_115 - .L_114)
.L_114:
        /*002c*/ 	.word	0x00000000
        /*0030*/ 	.short	0x0001
        /*0032*/ 	.short	0x0008
        /*0034*/ 	.byte	0x00, 0xf5, 0x21, 0x00


	//----- nvinfo : EIATTR_KPARAM_INFO
	.align		4
.L_115:
        /*0038*/ 	.byte	0x04, 0x17
        /*003a*/ 	.short	(.L_117 - .L_116)
.L_116:
        /*003c*/ 	.word	0x00000000
        /*0040*/ 	.short	0x0000
        /*0042*/ 	.short	0x0000
        /*0044*/ 	.byte	0x00, 0xf5, 0x21, 0x00


	//----- nvinfo : EIATTR_SPARSE_MMA_MASK
	.align		4
.L_117:
        /*0048*/ 	.byte	0x03, 0x50
        /*004a*/ 	.short	0x0000


	//----- nvinfo : EIATTR_MAXREG_COUNT
	.align		4
        /*004c*/ 	.byte	0x03, 0x1b
        /*004e*/ 	.short	0x00ff


	//----- nvinfo : EIATTR_NUM_BARRIERS
	.align		4
        /*0050*/ 	.byte	0x02, 0x4c
        /*0052*/ 	.byte	0x01
	.zero		1


	//----- nvinfo : EIATTR_MERCURY_ISA_VERSION
	.align		4
        /*0054*/ 	.byte	0x03, 0x5f
        /*0056*/ 	.short	0x0101


	//----- nvinfo : EIATTR_VRC_CTA_INIT_COUNT
	.align		4
        /*0058*/ 	.byte	0x02, 0x4a
	.zero		1
	.zero		1


	//----- nvinfo : EIATTR_EXIT_INSTR_OFFSETS
	.align		4
        /*005c*/ 	.byte	0x04, 0x1c
        /*005e*/ 	.short	(.L_119 - .L_118)


	//   ....[0]....
.L_118:
        /*0060*/ 	.word	0x00000490


	//   ....[1]....
        /*0064*/ 	.word	0x00000550


	//----- nvinfo : EIATTR_CRS_STACK_SIZE
	.align		4
.L_119:
        /*0068*/ 	.byte	0x04, 0x1e
        /*006a*/ 	.short	(.L_121 - .L_120)
.L_120:
        /*006c*/ 	.word	0x00000000


	//----- nvinfo : EIATTR_CBANK_PARAM_SIZE
	.align		4
.L_121:
        /*0070*/ 	.byte	0x03, 0x19
        /*0072*/ 	.short	0x0018


	//----- nvinfo : EIATTR_PARAM_CBANK
	.align		4
        /*0074*/ 	.byte	0x04, 0x0a
        /*0076*/ 	.short	(.L_123 - .L_122)
	.align		4
.L_122:
        /*0078*/ 	.word	index@(.nv.constant0._Z25transposeSmemUnrollPadDynPfS_ii)
        /*007c*/ 	.short	0x0380
        /*007e*/ 	.short	0x0018


	//----- nvinfo : EIATTR_SW_WAR
	.align		4
.L_123:
        /*0080*/ 	.byte	0x04, 0x36
        /*0082*/ 	.short	(.L_125 - .L_124)
.L_124:
        /*0084*/ 	.word	0x00000008
.L_125:


//--------------------- .nv.info._Z22transposeSmemUnrollPadPfS_ii --------------------------
	.section	.nv.info._Z22transposeSmemUnrollPadPfS_ii,"",@"SHT_CUDA_INFO"
	.sectionflags	@""
	.align	4


	//----- nvinfo : EIATTR_CUDA_API_VERSION
	.align		4
        /*0000*/ 	.byte	0x04, 0x37
        /*0002*/ 	.short	(.L_127 - .L_126)
.L_126:
        /*0004*/ 	.word	0x00000082


	//----- nvinfo : EIATTR_KPARAM_INFO
	.align		4
.L_127:
        /*0008*/ 	.byte	0x04, 0x17
        /*000a*/ 	.short	(.L_129 - .L_128)
.L_128:
        /*000c*/ 	.word	0x00000000
        /*0010*/ 	.short	0x0003
        /*0012*/ 	.short	0x0014
        /*0014*/ 	.byte	0x00, 0xf0, 0x11, 0x00


	//----- nvinfo : EIATTR_KPARAM_INFO
	.align		4
.L_129:
        /*0018*/ 	.byte	0x04, 0x17
        /*001a*/ 	.short	(.L_131 - .L_130)
.L_130:
        /*001c*/ 	.word	0x00000000
        /*0020*/ 	.short	0x0002
        /*0022*/ 	.short	0x0010
        /*0024*/ 	.byte	0x00, 0xf0, 0x11, 0x00


	//----- nvinfo : EIATTR_KPARAM_INFO
	.align		4
.L_131:
        /*0028*/ 	.byte	0x04, 0x17
        /*002a*/ 	.short	(.L_133 - .L_132)
.L_132:
        /*002c*/ 	.word	0x00000000
        /*0030*/ 	.short	0x0001
        /*0032*/ 	.short	0x0008
        /*0034*/ 	.byte	0x00, 0xf5, 0x21, 0x00


	//----- nvinfo : EIATTR_KPARAM_INFO
	.align		4
.L_133:
        /*0038*/ 	.byte	0x04, 0x17
        /*003a*/ 	.short	(.L_135 - .L_134)
.L_134:
        /*003c*/ 	.word	0x00000000
        /*0040*/ 	.short	0x0000
        /*0042*/ 	.short	0x0000
        /*0044*/ 	.byte	0x00, 0xf5, 0x21, 0x00


	//----- nvinfo : EIATTR_SPARSE_MMA_MASK
	.align		4
.L_135:
        /*0048*/ 	.byte	0x03, 0x50
        /*004a*/ 	.short	0x0000


	//----- nvinfo : EIATTR_MAXREG_COUNT
	.align		4
        /*004c*/ 	.byte	0x03, 0x1b
        /*004e*/ 	.short	0x00ff


	//----- nvinfo : EIATTR_NUM_BARRIERS
	.align		4
        /*0050*/ 	.byte	0x02, 0x4c
        /*0052*/ 	.byte	0x01
	.zero		1


	//----- nvinfo : EIATTR_MERCURY_ISA_VERSION
	.align		4
        /*0054*/ 	.byte	0x03, 0x5f
        /*0056*/ 	.short	0x0101


	//----- nvinfo : EIATTR_VRC_CTA_INIT_COUNT
	.align		4
        /*0058*/ 	.byte	0x02, 0x4a
	.zero		1
	.zero		1


	//----- nvinfo : EIATTR_EXIT_INSTR_OFFSETS
	.align		4
        /*005c*/ 	.byte	0x04, 0x1c
        /*005e*/ 	.short	(.L_137 - .L_136)


	//   ....[0]....
.L_136:
        /*0060*/ 	.word	0x000003f0


	//   ....[1]....
        /*0064*/ 	.word	0x00000470


	//----- nvinfo : EIATTR_CBANK_PARAM_SIZE
	.align		4
.L_137:
        /*0068*/ 	.byte	0x03, 0x19
        /*006a*/ 	.short	0x0018


	//----- nvinfo : EIATTR_PARAM_CBANK
	.align		4
        /*006c*/ 	.byte	0x04, 0x0a
        /*006e*/ 	.short	(.L_139 - .L_138)
	.align		4
.L_138:
        /*0070*/ 	.word	index@(.nv.constant0._Z22transposeSmemUnrollPadPfS_ii)
        /*0074*/ 	.short	0x0380
        /*0076*/ 	.short	0x0018


	//----- nvinfo : EIATTR_SW_WAR
	.align		4
.L_139:
        /*0078*/ 	.byte	0x04, 0x36
        /*007a*/ 	.short	(.L_141 - .L_140)
.L_140:
        /*007c*/ 	.word	0x00000008
.L_141:


//--------------------- .nv.info._Z19transposeSmemUnrollPfS_ii --------------------------
	.section	.nv.info._Z19transposeSmemUnrollPfS_ii,"",@"SHT_CUDA_INFO"
	.sectionflags	@""
	.align	4


	//----- nvinfo : EIATTR_CUDA_API_VERSION
	.align		4
        /*0000*/ 	.byte	0x04, 0x37
        /*0002*/ 	.short	(.L_143 - .L_142)
.L_142:
        /*0004*/ 	.word	0x00000082


	//----- nvinfo : EIATTR_KPARAM_INFO
	.align		4
.L_143:
        /*0008*/ 	.byte	0x04, 0x17
        /*000a*/ 	.short	(.L_145 - .L_144)
.L_144:
        /*000c*/ 	.word	0x00000000
        /*0010*/ 	.short	0x0003
        /*0012*/ 	.short	0x0014
        /*0014*/ 	.byte	0x00, 0xf0, 0x11, 0x00


	//----- nvinfo : EIATTR_KPARAM_INFO
	.align		4
.L_145:
        /*0018*/ 	.byte	0x04, 0x17
        /*001a*/ 	.short	(.L_147 - .L_146)
.L_146:
        /*001c*/ 	.word	0x00000000
        /*0020*/ 	.short	0x0002
        /*0022*/ 	.short	0x0010
        /*0024*/ 	.byte	0x00, 0xf0, 0x11, 0x00


	//----- nvinfo : EIATTR_KPARAM_INFO
	.align		4
.L_147:
        /*0028*/ 	.byte	0x04, 0x17
        /*002a*/ 	.short	(.L_149 - .L_148)
.L_148:
        /*002c*/ 	.word	0x00000000
        /*0030*/ 	.short	0x0001
        /*0032*/ 	.short	0x0008
        /*0034*/ 	.byte	0x00, 0xf5, 0x21, 0x00


	//----- nvinfo : EIATTR_KPARAM_INFO
	.align		4
.L_149:
        /*0038*/ 	.byte	0x04, 0x17
        /*003a*/ 	.short	(.L_151 - .L_150)
.L_150:
        /*003c*/ 	.word	0x00000000
        /*0040*/ 	.short	0x0000
        /*0042*/ 	.short	0x0000
        /*0044*/ 	.byte	0x00, 0xf5, 0x21, 0x00


	//----- nvinfo : EIATTR_SPARSE_MMA_MASK
	.align		4
.L_151:
        /*0048*/ 	.byte	0x03, 0x50
        /*004a*/ 	.short	0x0000


	//----- nvinfo : EIATTR_MAXREG_COUNT
	.align		4
        /*004c*/ 	.byte	0x03, 0x1b
        /*004e*/ 	.short	0x00ff


	//----- nvinfo : EIATTR_NUM_BARRIERS
	.align		4
        /*0050*/ 	.byte	0x02, 0x4c
        /*0052*/ 	.byte	0x01
	.zero		1


	//----- nvinfo : EIATTR_MERCURY_ISA_VERSION
	.align		4
        /*0054*/ 	.byte	0x03, 0x5f
        /*0056*/ 	.short	0x0101


	//----- nvinfo : EIATTR_VRC_CTA_INIT_COUNT
	.align		4
        /*0058*/ 	.byte	0x02, 0x4a
	.zero		1
	.zero		1


	//----- nvinfo : EIATTR_EXIT_INSTR_OFFSETS
	.align		4
        /*005c*/ 	.byte	0x04, 0x1c
        /*005e*/ 	.short	(.L_153 - .L_152)


	//   ....[0]....
.L_152:
        /*0060*/ 	.word	0x000003f0


	//   ....[1]....
        /*0064*/ 	.word	0x00000470


	//----- nvinfo : EIATTR_CBANK_PARAM_SIZE
	.align		4
.L_153:
        /*0068*/ 	.byte	0x03, 0x19
        /*006a*/ 	.short	0x0018


	//----- nvinfo : EIATTR_PARAM_CBANK
	.align		4
        /*006c*/ 	.byte	0x04, 0x0a
        /*006e*/ 	.short	(.L_155 - .L_154)
	.align		4
.L_154:
        /*0070*/ 	.word	index@(.nv.constant0._Z19transposeSmemUnrollPfS_ii)
        /*0074*/ 	.short	0x0380
        /*0076*/ 	.short	0x0018


	//----- nvinfo : EIATTR_SW_WAR
	.align		4
.L_155:
        /*0078*/ 	.byte	0x04, 0x36
        /*007a*/ 	.short	(.L_157 - .L_156)
.L_156:
        /*007c*/ 	.word	0x00000008
.L_157:


//--------------------- .nv.info._Z13transposeSmemPfS_ii --------------------------
	.section	.nv.info._Z13transposeSmemPfS_ii,"",@"SHT_CUDA_INFO"
	.sectionflags	@""
	.align	4


	//----- nvinfo : EIATTR_CUDA_API_VERSION
	.align		4
        /*0000*/ 	.byte	0x04, 0x37
        /*0002*/ 	.short	(.L_159 - .L_158)
.L_158:
        /*0004*/ 	.word	0x00000082


	//----- nvinfo : EIATTR_KPARAM_INFO
	.align		4
.L_159:
        /*0008*/ 	.byte	0x04, 0x17
        /*000a*/ 	.short	(.L_161 - .L_160)
.L_160:
        /*000c*/ 	.word	0x00000000
        /*0010*/ 	.short	0x0003
        /*0012*/ 	.short	0x0014
        /*0014*/ 	.byte	0x00, 0xf0, 0x11, 0x00


	//----- nvinfo : EIATTR_KPARAM_INFO
	.align		4
.L_161:
        /*0018*/ 	.byte	0x04, 0x17
        /*001a*/ 	.short	(.L_163 - .L_162)
.L_162:
        /*001c*/ 	.word	0x00000000
        /*0020*/ 	.short	0x0002
        /*0022*/ 	.short	0x0010
        /*0024*/ 	.byte	0x00, 0xf0, 0x11, 0x00


	//----- nvinfo : EIATTR_KPARAM_INFO
	.align		4
.L_163:
        /*0028*/ 	.byte	0x04, 0x17
        /*002a*/ 	.short	(.L_165 - .L_164)
.L_164:
        /*002c*/ 	.word	0x00000000
        /*0030*/ 	.short	0x0001
        /*0032*/ 	.short	0x0008
        /*0034*/ 	.byte	0x00, 0xf5, 0x21, 0x00


	//----- nvinfo : EIATTR_KPARAM_INFO
	.align		4
.L_165:
        /*0038*/ 	.byte	0x04, 0x17
        /*003a*/ 	.short	(.L_167 - .L_166)
.L_166:
        /*003c*/ 	.word	0x00000000
        /*0040*/ 	.short	0x0000
        /*0042*/ 	.short	0x0000
        /*0044*/ 	.byte	0x00, 0xf5, 0x21, 0x00


	//----- nvinfo : EIATTR_SPARSE_MMA_MASK
	.align		4
.L_167:
        /*0048*/ 	.byte	0x03, 0x50
        /*004a*/ 	.short	0x0000


	//----- nvinfo : EIATTR_MAXREG_COUNT
	.align		4
        /*004c*/ 	.byte	0x03, 0x1b
        /*004e*/ 	.short	0x00ff


	//----- nvinfo : EIATTR_NUM_BARRIERS
	.align		4
        /*0050*/ 	.byte	0x02, 0x4c
        /*0052*/ 	.byte	0x01
	.zero		1


	//----- nvinfo : EIATTR_MERCURY_ISA_VERSION
	.align		4
        /*0054*/ 	.byte	0x03, 0x5f
        /*0056*/ 	.short	0x0101


	//----- nvinfo : EIATTR_VRC_CTA_INIT_COUNT
	.align		4
        /*0058*/ 	.byte	0x02, 0x4a
	.zero		1
	.zero		1


	//----- nvinfo : EIATTR_EXIT_INSTR_OFFSETS
	.align		4
        /*005c*/ 	.byte	0x04, 0x1c
        /*005e*/ 	.short	(.L_169 - .L_168)


	//   ....[0]....
.L_168:
        /*0060*/ 	.word	0x00000340


	//   ....[1]....
        /*0064*/ 	.word	0x000003e0


	//----- nvinfo : EIATTR_CBANK_PARAM_SIZE
	.align		4
.L_169:
        /*0068*/ 	.byte	0x03, 0x19
        /*006a*/ 	.short	0x0018


	//----- nvinfo : EIATTR_PARAM_CBANK
	.align		4
        /*006c*/ 	.byte	0x04, 0x0a
        /*006e*/ 	.short	(.L_171 - .L_170)
	.align		4
.L_170:
        /*0070*/ 	.word	index@(.nv.constant0._Z13transposeSmemPfS_ii)
        /*0074*/ 	.short	0x0380
        /*0076*/ 	.short	0x0018


	//----- nvinfo : EIATTR_SW_WAR
	.align		4
.L_171:
        /*0078*/ 	.byte	0x04, 0x36
        /*007a*/ 	.short	(.L_173 - .L_172)
.L_172:
        /*007c*/ 	.word	0x00000008
.L_173:


//--------------------- .nv.info._Z15naiveGmemUnrollPfS_ii --------------------------
	.section	.nv.info._Z15naiveGmemUnrollPfS_ii,"",@"SHT_CUDA_INFO"
	.sectionflags	@""
	.align	4


	//----- nvinfo : EIATTR_CUDA_API_VERSION
	.align		4
        /*0000*/ 	.byte	0x04, 0x37
        /*0002*/ 	.short	(.L_175 - .L_174)
.L_174:
        /*0004*/ 	.word	0x00000082


	//----- nvinfo : EIATTR_KPARAM_INFO
	.align		4
.L_175:
        /*0008*/ 	.byte	0x04, 0x17
        /*000a*/ 	.short	(.L_177 - .L_176)
.L_176:
        /*000c*/ 	.word	0x00000000
        /*0010*/ 	.short	0x0003
        /*0012*/ 	.short	0x0014
        /*0014*/ 	.byte	0x00, 0xf0, 0x11, 0x00


	//----- nvinfo : EIATTR_KPARAM_INFO
	.align		4
.L_177:
        /*0018*/ 	.byte	0x04, 0x17
        /*001a*/ 	.short	(.L_179 - .L_178)
.L_178:
        /*001c*/ 	.word	0x00000000
        /*0020*/ 	.short	0x0002
        /*0022*/ 	.short	0x0010
        /*0024*/ 	.byte	0x00, 0xf0, 0x11, 0x00


	//----- nvinfo : EIATTR_KPARAM_INFO
	.align		4
.L_179:
        /*0028*/ 	.byte	0x04, 0x17
        /*002a*/ 	.short	(.L_181 - .L_180)
.L_180:
        /*002c*/ 	.word	0x00000000
        /*0030*/ 	.short	0x0001
        /*0032*/ 	.short	0x0008
        /*0034*/ 	.byte	0x00, 0xf5, 0x21, 0x00


	//----- nvinfo : EIATTR_KPARAM_INFO
	.align		4
.L_181:
        /*0038*/ 	.byte	0x04, 0x17
        /*003a*/ 	.short	(.L_183 - .L_182)
.L_182:
        /*003c*/ 	.word	0x00000000
        /*0040*/ 	.short	0x0000
        /*0042*/ 	.short	0x0000
        /*0044*/ 	.byte	0x00, 0xf5, 0x21, 0x00


	//----- nvinfo : EIATTR_SPARSE_MMA_MASK
	.align		4
.L_183:
        /*0048*/ 	.byte	0x03, 0x50
        /*004a*/ 	.short	0x0000


	//----- nvinfo : EIATTR_MAXREG_COUNT
	.align		4
        /*004c*/ 	.byte	0x03, 0x1b
        /*004e*/ 	.short	0x00ff


	//----- nvinfo : EIATTR_MERCURY_ISA_VERSION
	.align		4
        /*0050*/ 	.byte	0x03, 0x5f
        /*0052*/ 	.short	0x0101


	//----- nvinfo : EIATTR_VRC_CTA_INIT_COUNT
	.align		4
        /*0054*/ 	.byte	0x02, 0x4a
	.zero		1
	.zero		1


	//----- nvinfo : EIATTR_EXIT_INSTR_OFFSETS
	.align		4
        /*0058*/ 	.byte	0x04, 0x1c
        /*005a*/ 	.short	(.L_185 - .L_184)


	//   ....[0]....
.L_184:
        /*005c*/ 	.word	0x000000b0


	//   ....[1]....
        /*0060*/ 	.word	0x000001d0


	//   ....[2]....
        /*0064*/ 	.word	0x00000260


	//----- nvinfo : EIATTR_CRS_STACK_SIZE
	.align		4
.L_185:
        /*0068*/ 	.byte	0x04, 0x1e
        /*006a*/ 	.short	(.L_187 - .L_186)
.L_186:
        /*006c*/ 	.word	0x00000000


	//----- nvinfo : EIATTR_CBANK_PARAM_SIZE
	.align		4
.L_187:
        /*0070*/ 	.byte	0x03, 0x19
        /*0072*/ 	.short	0x0018


	//----- nvinfo : EIATTR_PARAM_CBANK
	.align		4
        /*0074*/ 	.byte	0x04, 0x0a
        /*0076*/ 	.short	(.L_189 - .L_188)
	.align		4
.L_188:
        /*0078*/ 	.word	index@(.nv.constant0._Z15naiveGmemUnrollPfS_ii)
        /*007c*/ 	.short	0x0380
        /*007e*/ 	.short	0x0018


	//----- nvinfo : EIATTR_SW_WAR
	.align		4
.L_189:
        /*0080*/ 	.byte	0x04, 0x36
        /*0082*/ 	.short	(.L_191 - .L_190)
.L_190:
        /*0084*/ 	.word	0x00000008
.L_191:


//--------------------- .nv.info._Z9naiveGmemPfS_ii --------------------------
	.section	.nv.info._Z9naiveGmemPfS_ii,"",@"SHT_CUDA_INFO"
	.sectionflags	@""
	.align	4


	//----- nvinfo : EIATTR_CUDA_API_VERSION
	.align		4
        /*0000*/ 	.byte	0x04, 0x37
        /*0002*/ 	.short	(.L_193 - .L_192)
.L_192:
        /*0004*/ 	.word	0x00000082


	//----- nvinfo : EIATTR_KPARAM_INFO
	.align		4
.L_193:
        /*0008*/ 	.byte	0x04, 0x17
        /*000a*/ 	.short	(.L_195 - .L_194)
.L_194:
        /*000c*/ 	.word	0x00000000
        /*0010*/ 	.short	0x0003
        /*0012*/ 	.short	0x0014
        /*0014*/ 	.byte	0x00, 0xf0, 0x11, 0x00


	//----- nvinfo : EIATTR_KPARAM_INFO
	.align		4
.L_195:
        /*0018*/ 	.byte	0x04, 0x17
        /*001a*/ 	.short	(.L_197 - .L_196)
.L_196:
        /*001c*/ 	.word	0x00000000
        /*0020*/ 	.short	0x0002
        /*0022*/ 	.short	0x0010
        /*0024*/ 	.byte	0x00, 0xf0, 0x11, 0x00


	//----- nvinfo : EIATTR_KPARAM_INFO
	.align		4
.L_197:
        /*0028*/ 	.byte	0x04, 0x17
        /*002a*/ 	.short	(.L_199 - .L_198)
.L_198:
        /*002c*/ 	.word	0x00000000
        /*0030*/ 	.short	0x0001
        /*0032*/ 	.short	0x0008
        /*0034*/ 	.byte	0x00, 0xf5, 0x21, 0x00


	//----- nvinfo : EIATTR_KPARAM_INFO
	.align		4
.L_199:
        /*0038*/ 	.byte	0x04, 0x17
        /*003a*/ 	.short	(.L_201 - .L_200)
.L_200:
        /*003c*/ 	.word	0x00000000
        /*0040*/ 	.short	0x0000
        /*0042*/ 	.short	0x0000
        /*0044*/ 	.byte	0x00, 0xf5, 0x21, 0x00


	//----- nvinfo : EIATTR_SPARSE_MMA_MASK
	.align		4
.L_201:
        /*0048*/ 	.byte	0x03, 0x50
        /*004a*/ 	.short	0x0000


	//----- nvinfo : EIATTR_MAXREG_COUNT
	.align		4
        /*004c*/ 	.byte	0x03, 0x1b
        /*004e*/ 	.short	0x00ff


	//----- nvinfo : EIATTR_MERCURY_ISA_VERSION
	.align		4
        /*0050*/ 	.byte	0x03, 0x5f
        /*0052*/ 	.short	0x0101


	//----- nvinfo : EIATTR_VRC_CTA_INIT_COUNT
	.align		4
        /*0054*/ 	.byte	0x02, 0x4a
	.zero		1
	.zero		1


	//----- nvinfo : EIATTR_EXIT_INSTR_OFFSETS
	.align		4
        /*0058*/ 	.byte	0x04, 0x1c
        /*005a*/ 	.short	(.L_203 - .L_202)


	//   ....[0]....
.L_202:
        /*005c*/ 	.word	0x000000c0


	//   ....[1]....
        /*0060*/ 	.word	0x00000160


	//----- nvinfo : EIATTR_CBANK_PARAM_SIZE
	.align		4
.L_203:
        /*0064*/ 	.byte	0x03, 0x19
        /*0066*/ 	.short	0x0018


	//----- nvinfo : EIATTR_PARAM_CBANK
	.align		4
        /*0068*/ 	.byte	0x04, 0x0a
        /*006a*/ 	.short	(.L_205 - .L_204)
	.align		4
.L_204:
        /*006c*/ 	.word	index@(.nv.constant0._Z9naiveGmemPfS_ii)
        /*0070*/ 	.short	0x0380
        /*0072*/ 	.short	0x0018


	//----- nvinfo : EIATTR_SW_WAR
	.align		4
.L_205:
        /*0074*/ 	.byte	0x04, 0x36
        /*0076*/ 	.short	(.L_207 - .L_206)
.L_206:
        /*0078*/ 	.word	0x00000008
.L_207:


//--------------------- .nv.info._Z8copyGmemPfS_ii --------------------------
	.section	.nv.info._Z8copyGmemPfS_ii,"",@"SHT_CUDA_INFO"
	.sectionflags	@""
	.align	4


	//----- nvinfo : EIATTR_CUDA_API_VERSION
	.align		4
        /*0000*/ 	.byte	0x04, 0x37
        /*0002*/ 	.short	(.L_209 - .L_208)
.L_208:
        /*0004*/ 	.word	0x00000082


	//----- nvinfo : EIATTR_KPARAM_INFO
	.align		4
.L_209:
        /*0008*/ 	.byte	0x04, 0x17
        /*000a*/ 	.short	(.L_211 - .L_210)
.L_210:
        /*000c*/ 	.word	0x00000000
        /*0010*/ 	.short	0x0003
        /*0012*/ 	.short	0x0014
        /*0014*/ 	.byte	0x00, 0xf0, 0x11, 0x00


	//----- nvinfo : EIATTR_KPARAM_INFO
	.align		4
.L_211:
        /*0018*/ 	.byte	0x04, 0x17
        /*001a*/ 	.short	(.L_213 - .L_212)
.L_212:
        /*001c*/ 	.word	0x00000000
        /*0020*/ 	.short	0x0002
        /*0022*/ 	.short	0x0010
        /*0024*/ 	.byte	0x00, 0xf0, 0x11, 0x00


	//----- nvinfo : EIATTR_KPARAM_INFO
	.align		4
.L_213:
        /*0028*/ 	.byte	0x04, 0x17
        /*002a*/ 	.short	(.L_215 - .L_214)
.L_214:
        /*002c*/ 	.word	0x00000000
        /*0030*/ 	.short	0x0001
        /*0032*/ 	.short	0x0008
        /*0034*/ 	.byte	0x00, 0xf5, 0x21, 0x00


	//----- nvinfo : EIATTR_KPARAM_INFO
	.align		4
.L_215:
        /*0038*/ 	.byte	0x04, 0x17
        /*003a*/ 	.short	(.L_217 - .L_216)
.L_216:
        /*003c*/ 	.word	0x00000000
        /*0040*/ 	.short	0x0000
        /*0042*/ 	.short	0x0000
        /*0044*/ 	.byte	0x00, 0xf5, 0x21, 0x00


	//----- nvinfo : EIATTR_SPARSE_MMA_MASK
	.align		4
.L_217:
        /*0048*/ 	.byte	0x03, 0x50
        /*004a*/ 	.short	0x0000


	//----- nvinfo : EIATTR_MAXREG_COUNT
	.align		4
        /*004c*/ 	.byte	0x03, 0x1b
        /*004e*/ 	.short	0x00ff


	//----- nvinfo : EIATTR_MERCURY_ISA_VERSION
	.align		4
        /*0050*/ 	.byte	0x03, 0x5f
        /*0052*/ 	.short	0x0101


	//----- nvinfo : EIATTR_VRC_CTA_INIT_COUNT
	.align		4
        /*0054*/ 	.byte	0x02, 0x4a
	.zero		1
	.zero		1


	//----- nvinfo : EIATTR_EXIT_INSTR_OFFSETS
	.align		4
        /*0058*/ 	.byte	0x04, 0x1c
        /*005a*/ 	.short	(.L_219 - .L_218)


	//   ....[0]....
.L_218:
        /*005c*/ 	.word	0x000000c0


	//   ....[1]....
        /*0060*/ 	.word	0x00000160


	//----- nvinfo : EIATTR_CBANK_PARAM_SIZE
	.align		4
.L_219:
        /*0064*/ 	.byte	0x03, 0x19
        /*0066*/ 	.short	0x0018


	//----- nvinfo : EIATTR_PARAM_CBANK
	.align		4
        /*0068*/ 	.byte	0x04, 0x0a
        /*006a*/ 	.short	(.L_221 - .L_220)
	.align		4
.L_220:
        /*006c*/ 	.word	index@(.nv.constant0._Z8copyGmemPfS_ii)
        /*0070*/ 	.short	0x0380
        /*0072*/ 	.short	0x0018


	//----- nvinfo : EIATTR_SW_WAR
	.align		4
.L_221:
        /*0074*/ 	.byte	0x04, 0x36
        /*0076*/ 	.short	(.L_223 - .L_222)
.L_222:
        /*0078*/ 	.word	0x00000008
.L_223:


//--------------------- .nv.callgraph             --------------------------
	.section	.nv.callgraph,"",@"SHT_CUDA_CALLGRAPH"
	.align	4
	.sectionentsize	8
	.align		4
        /*0000*/ 	.word	0x00000000
	.align		4
        /*0004*/ 	.word	0xffffffff
	.align		4
        /*0008*/ 	.word	0x00000000
	.align		4
        /*000c*/ 	.word	0xfffffffe
	.align		4
        /*0010*/ 	.word	0x00000000
	.align		4
        /*0014*/ 	.word	0xfffffffd
	.align		4
        /*0018*/ 	.word	0x00000000
	.align		4
        /*001c*/ 	.word	0xfffffffc


//--------------------- .text._Z19transposeSmemPadDynPfS_ii --------------------------
	.section	.text._Z19transposeSmemPadDynPfS_ii,"ax",@progbits
	.align	128
        .global         _Z19transposeSmemPadDynPfS_ii
        .type           _Z19transposeSmemPadDynPfS_ii,@function
        .size           _Z19transposeSmemPadDynPfS_ii,(.L_x_14 - _Z19transposeSmemPadDynPfS_ii)
        .other          _Z19transposeSmemPadDynPfS_ii,@"STO_CUDA_ENTRY STV_DEFAULT"
_Z19transposeSmemPadDynPfS_ii:
.text._Z19transposeSmemPadDynPfS_ii:
[----:B------:R-:W-:Y:S01]  /*0000*/  LDC R1, c[0x0][0x37c] ;  /* 0x0000df00ff017b82 */ /* 0x000fe20000000800 */
[----:B------:R-:W0:Y:S01]  /*0010*/  LDCU UR5, c[0x0][0x364] ;  /* 0x00006c80ff0577ac */ /* 0x000e220008000800 */
[----:B------:R-:W1:Y:S01]  /*0020*/  S2R R8, SR_TID.X ;  /* 0x0000000000087919 */ /* 0x000e620000002100 */
[----:B------:R-:W1:Y:S01]  /*0030*/  LDCU UR4, c[0x0][0x360] ;  /* 0x00006c00ff0477ac */ /* 0x000e620008000800 */
[----:B------:R-:W1:Y:S01]  /*0040*/  S2R R11, SR_TID.Y ;  /* 0x00000000000b7919 */ /* 0x000e620000002200 */
[----:B------:R-:W2:Y:S01]  /*0050*/  LDCU.64 UR6, c[0x0][0x390] ;  /* 0x00007200ff0677ac */ /* 0x000ea20008000a00 */
[----:B0-----:R-:W0:Y:S01]  /*0060*/  I2F.U32.RP R0, UR5 ;  /* 0x0000000500007d06 */ /* 0x001e220008209000 */
[----:B------:R-:W-:-:S07]  /*0070*/  ISETP.NE.U32.AND P2, PT, RZ, UR5, PT ;  /* 0x00000005ff007c0c */ /* 0x000fce000bf45070 */
[----:B0-----:R-:W0:Y:S01]  /*0080*/  MUFU.RCP R0, R0 ;  /* 0x0000000000007308 */ /* 0x001e220000001000 */
[----:B-1----:R-:W-:Y:S01]  /*0090*/  IMAD R4, R11, UR4, R8 ;  /* 0x000000040b047c24 */ /* 0x002fe2000f8e0208 */
[----:B0-----:R-:W-:-:S06]  /*00a0*/  IADD3 R2, PT, PT, R0, 0xffffffe, RZ ;  /* 0x0ffffffe00027810 */ /* 0x001fcc0007ffe0ff */
[----:B------:R0:W1:Y:S02]  /*00b0*/  F2I.FTZ.U32.TRUNC.NTZ R3, R2 ;  /* 0x0000000200037305 */ /* 0x000064000021f000 */
[----:B0-----:R-:W-:Y:S01]  /*00c0*/  HFMA2 R2, -RZ, RZ, 0, 0 ;  /* 0x00000000ff027431 */ /* 0x001fe200000001ff */
[----:B-1----:R-:W-:-:S05]  /*00d0*/  IADD3 R5, PT, PT, RZ, -R3, RZ ;  /* 0x80000003ff057210 */ /* 0x002fca0007ffe0ff */
[----:B------:R-:W-:-:S04]  /*00e0*/  IMAD R5, R5, UR5, RZ ;  /* 0x0000000505057c24 */ /* 0x000fc8000f8e02ff */
[----:B------:R-:W-:Y:S02]  /*00f0*/  IMAD.HI.U32 R3, R3, R5, R2 ;  /* 0x0000000503037227 */ /* 0x000fe400078e0002 */
[----:B------:R-:W0:Y:S04]  /*0100*/  S2R R2, SR_CTAID.Y ;  /* 0x0000000000027919 */ /* 0x000e280000002600 */
[----:B------:R-:W-:-:S04]  /*0110*/  IMAD.HI.U32 R6, R3, R4, RZ ;  /* 0x0000000403067227 */ /* 0x000fc800078e00ff */
[----:B------:R-:W-:-:S04]  /*0120*/  IMAD.MOV R3, RZ, RZ, -R6 ;  /* 0x000000ffff037224 */ /* 0x000fc800078e0a06 */
[----:B------:R-:W-:Y:S02]  /*0130*/  IMAD R0, R3, UR5, R4 ;  /* 0x0000000503007c24 */ /* 0x000fe4000f8e0204 */
[----:B------:R-:W1:Y:S03]  /*0140*/  S2R R3, SR_CTAID.X ;  /* 0x0000000000037919 */ /* 0x000e660000002500 */
[----:B------:R-:W-:-:S13]  /*0150*/  ISETP.GE.U32.AND P0, PT, R0, UR5, PT ;  /* 0x0000000500007c0c */ /* 0x000fda000bf06070 */
[----:B------:R-:W-:Y:S02]  /*0160*/  @P0 IADD3 R0, PT, PT, R0, -UR5, RZ ;  /* 0x8000000500000c10 */ /* 0x000fe4000fffe0ff */
[----:B------:R-:W-:Y:S02]  /*0170*/  @P0 IADD3 R6, PT, PT, R6, 0x1, RZ ;  /* 0x0000000106060810 */ /* 0x000fe40007ffe0ff */
[----:B------:R-:W-:Y:S01]  /*0180*/  ISETP.GE.U32.AND P1, PT, R0, UR5, PT ;  /* 0x0000000500007c0c */ /* 0x000fe2000bf26070 */
[----:B0-----:R-:W-:Y:S02]  /*0190*/  IMAD R0, R2, UR5, R11 ;  /* 0x0000000502007c24 */ /* 0x001fe4000f8e020b */
[----:B-1----:R-:W-:Y:S01]  /*01a0*/  IMAD R3, R3, UR4, R8 ;  /* 0x0000000403037c24 */ /* 0x002fe2000f8e0208 */
[----:B------:R-:W-:-:S09]  /*01b0*/  UIADD3 UR4, UPT, UPT, UR4, 0x2, URZ ;  /* 0x0000000204047890 */ /* 0x000fd2000fffe0ff */
[----:B------:R-:W-:Y:S01]  /*01c0*/  @P1 VIADD R6, R6, 0x1 ;  /* 0x0000000106061836 */ /* 0x000fe20000000000 */
[----:B------:R-:W-:Y:S01]  /*01d0*/  @!P2 LOP3.LUT R6, RZ, UR5, RZ, 0x33, !PT ;  /* 0x00000005ff06ac12 */ /* 0x000fe2000f8e33ff */
[----:B--2---:R-:W-:Y:S01]  /*01e0*/  IMAD R5, R0, UR7, R3 ;  /* 0x0000000700057c24 */ /* 0x004fe2000f8e0203 */
[C---:B------:R-:W-:Y:S01]  /*01f0*/  ISETP.GE.U32.AND P0, PT, R3.reuse, UR7, PT ;  /* 0x0000000703007c0c */ /* 0x040fe2000bf06070 */
[----:B------:R-:W-:Y:S01]  /*0200*/  IMAD R9, R3, UR6, R0 ;  /* 0x0000000603097c24 */ /* 0x000fe2000f8e0200 */
[----:B------:R-:W-:Y:S02]  /*0210*/  IADD3 R7, PT, PT, -R6, RZ, RZ ;  /* 0x000000ff06077210 */ /* 0x000fe40007ffe1ff */
[----:B------:R-:W-:-:S03]  /*0220*/  ISETP.GE.U32.OR P0, PT, R0, UR6, P0 ;  /* 0x0000000600007c0c */ /* 0x000fc60008706470 */
[----:B------:R-:W-:-:S04]  /*0230*/  IMAD R7, R7, UR5, R4 ;  /* 0x0000000507077c24 */ /* 0x000fc8000f8e0204 */
[----:B------:R-:W-:-:S06]  /*0240*/  IMAD R7, R6, UR4, R7 ;  /* 0x0000000406077c24 */ /* 0x000fcc000f8e0207 */
[----:B------:R-:W-:Y:S05]  /*0250*/  @P0 EXIT ;  /* 0x000000000000094d */ /* 0x000fea0003800000 */
[----:B------:R-:W0:Y:S01]  /*0260*/  LDC.64 R2, c[0x0][0x388] ;  /* 0x0000e200ff027b82 */ /* 0x000e220000000a00 */
[----:B------:R-:W1:Y:S01]  /*0270*/  LDCU.64 UR6, c[0x0][0x358] ;  /* 0x00006b00ff0677ac */ /* 0x000e620008000a00 */
[----:B0-----:R-:W-:-:S05]  /*0280*/  IMAD.WIDE.U32 R2, R5, 0x4, R2 ;  /* 0x0000000405027825 */ /* 0x001fca00078e0002 */
[----:B-1----:R0:W2:Y:S01]  /*0290*/  LDG.E R0, desc[UR6][R2.64] ;  /* 0x0000000602007981 */ /* 0x0020a2000c1e1900 */
[----:B------:R-:W1:Y:S01]  /*02a0*/  S2UR UR5, SR_CgaCtaId ;  /* 0x00000000000579c3 */ /* 0x000e620000008800 */
[----:B------:R-:W-:Y:S01]  /*02b0*/  UMOV UR4, 0x400 ;  /* 0x0000040000047882 */ /* 0x000fe20000000000 */
[----:B------:R-:W-:Y:S01]  /*02c0*/  LEA R4, R11, R4, 0x1 ;  /* 0x000000040b047211 */ /* 0x000fe200078e08ff */
[----:B-1----:R-:W-:-:S06]  /*02d0*/  ULEA UR4, UR5, UR4, 0x18 ;  /* 0x0000000405047291 */ /* 0x002fcc000f8ec0ff */
[----:B------:R-:W-:Y:S02]  /*02e0*/  LEA R11, R4, UR4, 0x2 ;  /* 0x00000004040b7c11 */ /* 0x000fe4000f8e10ff */
[----:B------:R-:W-:Y:S01]  /*02f0*/  LEA R7, R7, UR4, 0x2 ;  /* 0x0000000407077c11 */ /* 0x000fe2000f8e10ff */
[----:B------:R-:W0:Y:S02]  /*0300*/  LDC.64 R4, c[0x0][0x380] ;  /* 0x0000e000ff047b82 */ /* 0x000e240000000a00 */
[----:B0-----:R-:W-:Y:S01]  /*0310*/  IMAD.WIDE.U32 R2, R9, 0x4, R4 ;  /* 0x0000000409027825 */ /* 0x001fe200078e0004 */
[----:B--2---:R-:W-:Y:S05]  /*0320*/  STS [R11], R0 ;  /* 0x000000000b007388 */ /* 0x004fea0000000800 */
[----:B------:R-:W-:Y:S06]  /*0330*/  BAR.SYNC.DEFER_BLOCKING 0x0 ;  /* 0x0000000000007b1d */ /* 0x000fec0000010000 */
[----:B------:R-:W0:Y:S04]  /*0340*/  LDS R7, [R7] ;  /* 0x0000000007077984 */ /* 0x000e280000000800 */
[----:B0-----:R-:W-:Y:S01]  /*0350*/  STG.E desc[UR6][R2.64], R7 ;  /* 0x0000000702007986 */ /* 0x001fe2000c101906 */
[----:B------:R-:W-:Y:S05]  /*0360*/  EXIT ;  /* 0x000000000000794d */ /* 0x000fea0003800000 */
.L_x_0:
[----:B------:R-:W-:-:S00]  /*0370*/  BRA `(.L_x_0) ;  /* 0xfffffffc00fc7947 */ /* 0x000fc0000383ffff */
[----:B------:R-:W-:-:S00]  /*0380*/  NOP ;  /* 0x0000000000007918 */ /* 0x000fc00000000000 */
[----:B------:R-:W-:-:S00]  /*0390*/  NOP ;  /* 0x0000000000007918 */ /* 0x000fc00000000000 */
[----:B------:R-:W-:-:S00]  /*03a0*/  NOP ;  /* 0x0000000000007918 */ /* 0x000fc00000000000 */
[----:B------:R-:W-:-:S00]  /*03b0*/  NOP ;  /* 0x0000000000007918 */ /* 0x000fc00000000000 */
[----:B------:R-:W-:-:S00]  /*03c0*/  NOP ;  /* 0x0000000000007918 */ /* 0x000fc00000000000 */
[----:B------:R-:W-:-:S00]  /*03d0*/  NOP ;  /* 0x0000000000007918 */ /* 0x000fc00000000000 */
[----:B------:R-:W-:-:S00]  /*03e0*/  NOP ;  /* 0x0000000000007918 */ /* 0x000fc00000000000 */
[----:B------:R-:W-:-:S00]  /*03f0*/  NOP ;  /* 0x0000000000007918 */ /* 0x000fc00000000000 */
.L_x_14:


//--------------------- .text._Z16transposeSmemDynPfS_ii --------------------------
	.section	.text._Z16transposeSmemDynPfS_ii,"ax",@progbits
	.align	128
        .global         _Z16transposeSmemDynPfS_ii
        .type           _Z16transposeSmemDynPfS_ii,@function
        .size           _Z16transposeSmemDynPfS_ii,(.L_x_15 - _Z16transposeSmemDynPfS_ii)
        .other          _Z16transposeSmemDynPfS_ii,@"STO_CUDA_ENTRY STV_DEFAULT"
_Z16transposeSmemDynPfS_ii:
.text._Z16transposeSmemDynPfS_ii:
[----:B------:R-:W-:Y:S01]  /*0000*/  LDC R1, c[0x0][0x37c] ;  /* 0x0000df00ff017b82 */ /* 0x000fe20000000800 */
[----:B------:R-:W0:Y:S01]  /*0010*/  LDCU UR4, c[0x0][0x364] ;  /* 0x00006c80ff0477ac */ /* 0x000e220008000800 */
[----:B------:R-:W1:Y:S01]  /*0020*/  S2R R5, SR_TID.Y ;  /* 0x0000000000057919 */ /* 0x000e620000002200 */
[----:B------:R-:W1:Y:S01]  /*0030*/  LDCU UR5, c[0x0][0x360] ;  /* 0x00006c00ff0577ac */ /* 0x000e620008000800 */
[----:B------:R-:W1:Y:S01]  /*0040*/  S2R R8, SR_TID.X ;  /* 0x0000000000087919 */ /* 0x000e620000002100 */
        /* <DEDUP_REMOVED lines=12> */
[----:B------:R-:W-:-:S05]  /*0110*/  IMAD.HI.U32 R6, R3, R4, RZ ;  /* 0x0000000403067227 */ /* 0x000fca00078e00ff */
[----:B------:R-:W-:-:S05]  /*0120*/  IADD3 R3, PT, PT, -R6, RZ, RZ ;  /* 0x000000ff06037210 */ /* 0x000fca0007ffe1ff */
[----:B------:R-:W-:Y:S02]  /*0130*/  IMAD R0, R3, UR4, R4 ;  /* 0x0000000403007c24 */ /* 0x000fe4000f8e0204 */
[----:B------:R-:W1:Y:S03]  /*0140*/  S2R R3, SR_CTAID.X ;  /* 0x0000000000037919 */ /* 0x000e660000002500 */
[----:B------:R-:W-:-:S13]  /*0150*/  ISETP.GE.U32.AND P0, PT, R0, UR4, PT ;  /* 0x0000000400007c0c */ /* 0x000fda000bf06070 */
[----:B------:R-:W-:Y:S02]  /*0160*/  @P0 IADD3 R0, PT, PT, R0, -UR4, RZ ;  /* 0x8000000400000c10 */ /* 0x000fe4000fffe0ff */
[----:B------:R-:W-:Y:S02]  /*0170*/  @P0 IADD3 R6, PT, PT, R6, 0x1, RZ ;  /* 0x0000000106060810 */ /* 0x000fe40007ffe0ff */
[----:B------:R-:W-:Y:S01]  /*0180*/  ISETP.GE.U32.AND P1, PT, R0, UR4, PT ;  /* 0x0000000400007c0c */ /* 0x000fe2000bf26070 */
[----:B0-----:R-:W-:Y:S02]  /*0190*/  IMAD R0, R2, UR4, R5 ;  /* 0x0000000402007c24 */ /* 0x001fe4000f8e0205 */
[----:B-1----:R-:W-:-:S10]  /*01a0*/  IMAD R3, R3, UR5, R8 ;  /* 0x0000000503037c24 */ /* 0x002fd4000f8e0208 */
[----:B------:R-:W-:Y:S02]  /*01b0*/  @P1 IADD3 R6, PT, PT, R6, 0x1, RZ ;  /* 0x0000000106061810 */ /* 0x000fe40007ffe0ff */
        /* <DEDUP_REMOVED lines=11> */
[----:B0-----:R-:W-:-:S06]  /*0270*/  IMAD.WIDE.U32 R2, R5, 0x4, R2 ;  /* 0x0000000405027825 */ /* 0x001fcc00078e0002 */
[----:B-1----:R-:W2:Y:S01]  /*0280*/  LDG.E R2, desc[UR6][R2.64] ;  /* 0x0000000602027981 */ /* 0x002ea2000c1e1900 */
[----:B------:R-:W0:Y:S01]  /*0290*/  S2UR UR5, SR_CgaCtaId ;  /* 0x00000000000579c3 */ /* 0x000e220000008800 */
[----:B------:R-:W-:Y:S02]  /*02a0*/  UMOV UR4, 0x400 ;  /* 0x0000040000047882 */ /* 0x000fe40000000000 */
[----:B0-----:R-:W-:-:S06]  /*02b0*/  ULEA UR4, UR5, UR4, 0x18 ;  /* 0x0000000405047291 */ /* 0x001fcc000f8ec0ff */
        /* <DEDUP_REMOVED lines=9> */
.L_x_1:
        /* <DEDUP_REMOVED lines=11> */
.L_x_15:


//--------------------- .text._Z16transposeSmemPadPfS_ii --------------------------
	.section	.text._Z16transposeSmemPadPfS_ii,"ax",@progbits
	.align	128
        .global         _Z16transposeSmemPadPfS_ii
        .type           _Z16transposeSmemPadPfS_ii,@function
        .size           _Z16transposeSmemPadPfS_ii,(.L_x_16 - _Z16transposeSmemPadPfS_ii)
        .other          _Z16transposeSmemPadPfS_ii,@"STO_CUDA_ENTRY STV_DEFAULT"
_Z16transposeSmemPadPfS_ii:
.text._Z16transposeSmemPadPfS_ii:
        /* <DEDUP_REMOVED lines=8> */
[----:B0-----:R-:W0:Y:S02]  /*0080*/  MUFU.RCP R4, R4 ;  /* 0x0000000400047308 */ /* 0x001e240000001000 */
[----:B0-----:R-:W-:Y:S01]  /*0090*/  IADD3 R2, PT, PT, R4, 0xffffffe, RZ ;  /* 0x0ffffffe04027810 */ /* 0x001fe20007ffe0ff */
[----:B-1----:R-:W-:-:S05]  /*00a0*/  IMAD R4, R10, UR5, R0 ;  /* 0x000000050a047c24 */ /* 0x002fca000f8e0200 */
[----:B------:R0:W1:Y:S02]  /*00b0*/  F2I.FTZ.U32.TRUNC.NTZ R3, R2 ;  /* 0x0000000200037305 */ /* 0x000064000021f000 */
[----:B0-----:R-:W-:Y:S01]  /*00c0*/  HFMA2 R2, -RZ, RZ, 0, 0 ;  /* 0x00000000ff027431 */ /* 0x001fe200000001ff */
[----:B-1----:R-:W-:-:S05]  /*00d0*/  IADD3 R5, PT, PT, RZ, -R3, RZ ;  /* 0x80000003ff057210 */ /* 0x002fca0007ffe0ff */
[----:B------:R-:W-:-:S04]  /*00e0*/  IMAD R5, R5, UR4, RZ ;  /* 0x0000000405057c24 */ /* 0x000fc8000f8e02ff */
[----:B------:R-:W-:-:S06]  /*00f0*/  IMAD.HI.U32 R3, R3, R5, R2 ;  /* 0x0000000503037227 */ /* 0x000fcc00078e0002 */
[----:B------:R-:W-:Y:S02]  /*0100*/  IMAD.HI.U32 R6, R3, R4, RZ ;  /* 0x0000000403067227 */ /* 0x000fe400078e00ff */
[----:B------:R-:W0:Y:S03]  /*0110*/  S2R R3, SR_CTAID.X ;  /* 0x0000000000037919 */ /* 0x000e260000002500 */
[----:B------:R-:W-:-:S05]  /*0120*/  IADD3 R5, PT, PT, -R6, RZ, RZ ;  /* 0x000000ff06057210 */ /* 0x000fca0007ffe1ff */
[----:B------:R-:W-:Y:S02]  /*0130*/  IMAD R2, R5, UR4, R4 ;  /* 0x0000000405027c24 */ /* 0x000fe4000f8e0204 */
[----:B------:R-:W1:Y:S03]  /*0140*/  S2R R5, SR_CTAID.Y ;  /* 0x0000000000057919 */ /* 0x000e660000002600 */
[----:B------:R-:W-:-:S13]  /*0150*/  ISETP.GE.U32.AND P0, PT, R2, UR4, PT ;  /* 0x0000000402007c0c */ /* 0x000fda000bf06070 */
[----:B------:R-:W-:Y:S01]  /*0160*/  @P0 VIADD R2, R2, -UR4 ;  /* 0x8000000402020c36 */ /* 0x000fe20008000000 */
[----:B------:R-:W-:-:S04]  /*0170*/  @P0 IADD3 R6, PT, PT, R6, 0x1, RZ ;  /* 0x0000000106060810 */ /* 0x000fc80007ffe0ff */
[----:B------:R-:W-:Y:S01]  /*0180*/  ISETP.GE.U32.AND P2, PT, R2, UR4, PT ;  /* 0x0000000402007c0c */ /* 0x000fe2000bf46070 */
[----:B0-----:R-:W-:-:S05]  /*0190*/  IMAD R3, R3, UR5, R0 ;  /* 0x0000000503037c24 */ /* 0x001fca000f8e0200 */
[----:B--2---:R-:W-:Y:S01]  /*01a0*/  ISETP.GE.U32.AND P0, PT, R3, UR7, PT ;  /* 0x0000000703007c0c */ /* 0x004fe2000bf06070 */
[----:B-1----:R-:W-:-:S06]  /*01b0*/  IMAD R2, R5, UR4, R10 ;  /* 0x0000000405027c24 */ /* 0x002fcc000f8e020a */
[----:B------:R-:W-:Y:S02]  /*01c0*/  @P2 IADD3 R6, PT, PT, R6, 0x1, RZ ;  /* 0x0000000106062810 */ /* 0x000fe40007ffe0ff */
[----:B------:R-:W-:Y:S01]  /*01d0*/  @!P1 LOP3.LUT R6, RZ, UR4, RZ, 0x33, !PT ;  /* 0x00000004ff069c12 */ /* 0x000fe2000f8e33ff */
[C---:B------:R-:W-:Y:S01]  /*01e0*/  IMAD R5, R2.reuse, UR7, R3 ;  /* 0x0000000702057c24 */ /* 0x040fe2000f8e0203 */
[----:B------:R-:W-:Y:S01]  /*01f0*/  ISETP.GE.U32.OR P0, PT, R2, UR6, P0 ;  /* 0x0000000602007c0c */ /* 0x000fe20008706470 */
[----:B------:R-:W-:Y:S02]  /*0200*/  IMAD R7, R3, UR6, R2 ;  /* 0x0000000603077c24 */ /* 0x000fe4000f8e0202 */
[----:B------:R-:W-:-:S04]  /*0210*/  IMAD.MOV R9, RZ, RZ, -R6 ;  /* 0x000000ffff097224 */ /* 0x000fc800078e0a06 */
[----:B------:R-:W-:-:S06]  /*0220*/  IMAD R4, R9, UR4, R4 ;  /* 0x0000000409047c24 */ /* 0x000fcc000f8e0204 */
[----:B------:R-:W-:Y:S05]  /*0230*/  @P0 EXIT ;  /* 0x000000000000094d */ /* 0x000fea0003800000 */
[----:B------:R-:W0:Y:S01]  /*0240*/  LDC.64 R2, c[0x0][0x388] ;  /* 0x0000e200ff027b82 */ /* 0x000e220000000a00 */
[----:B------:R-:W1:Y:S01]  /*0250*/  LDCU.64 UR4, c[0x0][0x358] ;  /* 0x00006b00ff0477ac */ /* 0x000e620008000a00 */
[----:B0-----:R-:W-:-:S05]  /*0260*/  IMAD.WIDE.U32 R2, R5, 0x4, R2 ;  /* 0x0000000405027825 */ /* 0x001fca00078e0002 */
[----:B-1----:R0:W2:Y:S01]  /*0270*/  LDG.E R5, desc[UR4][R2.64] ;  /* 0x0000000402057981 */ /* 0x0020a2000c1e1900 */
[----:B------:R-:W-:Y:S01]  /*0280*/  MOV R8, 0x400 ;  /* 0x0000040000087802 */ /* 0x000fe20000000f00 */
[----:B------:R-:W1:Y:S01]  /*0290*/  S2R R9, SR_CgaCtaId ;  /* 0x0000000000097919 */ /* 0x000e620000008800 */
[----:B0-----:R-:W0:Y:S02]  /*02a0*/  LDC.64 R2, c[0x0][0x380] ;  /* 0x0000e000ff027b82 */ /* 0x001e240000000a00 */
[----:B0-----:R-:W-:Y:S01]  /*02b0*/  IMAD.WIDE.U32 R2, R7, 0x4, R2 ;  /* 0x0000000407027825 */ /* 0x001fe200078e0002 */
[----:B-1----:R-:W-:-:S05]  /*02c0*/  LEA R9, R9, R8, 0x18 ;  /* 0x0000000809097211 */ /* 0x002fca00078ec0ff */
[--C-:B------:R-:W-:Y:S02]  /*02d0*/  IMAD R11, R10, 0x48, R9.reuse ;  /* 0x000000480a0b7824 */ /* 0x100fe400078e0209 */
[----:B------:R-:W-:-:S03]  /*02e0*/  IMAD R9, R6, 0x48, R9 ;  /* 0x0000004806097824 */ /* 0x000fc600078e0209 */
[----:B------:R-:W-:Y:S02]  /*02f0*/  LEA R0, R0, R11, 0x2 ;  /* 0x0000000b00007211 */ /* 0x000fe400078e10ff */
[----:B------:R-:W-:-:S03]  /*0300*/  LEA R4, R4, R9, 0x2 ;  /* 0x0000000904047211 */ /* 0x000fc600078e10ff */
[----:B--2---:R-:W-:Y:S01]  /*0310*/  STS [R0], R5 ;  /* 0x0000000500007388 */ /* 0x004fe20000000800 */
[----:B------:R-:W-:Y:S06]  /*0320*/  BAR.SYNC.DEFER_BLOCKING 0x0 ;  /* 0x0000000000007b1d */ /* 0x000fec0000010000 */
[----:B------:R-:W0:Y:S04]  /*0330*/  LDS R9, [R4] ;  /* 0x0000000004097984 */ /* 0x000e280000000800 */
[----:B0-----:R-:W-:Y:S01]  /*0340*/  STG.E desc[UR4][R2.64], R9 ;  /* 0x0000000902007986 */ /* 0x001fe2000c101904 */
[----:B------:R-:W-:Y:S05]  /*0350*/  EXIT ;  /* 0x000000000000794d */ /* 0x000fea0003800000 */
.L_x_2:
        /* <DEDUP_REMOVED lines=10> */
.L_x_16:


//--------------------- .text._Z25transposeSmemUnrollPadDynPfS_ii --------------------------
	.section	.text._Z25transposeSmemUnrollPadDynPfS_ii,"ax",@progbits
	.align	128
        .global         _Z25transposeSmemUnrollPadDynPfS_ii
        .type           _Z25transposeSmemUnrollPadDynPfS_ii,@function
        .size           _Z25transposeSmemUnrollPadDynPfS_ii,(.L_x_17 - _Z25transposeSmemUnrollPadDynPfS_ii)
        .other          _Z25transposeSmemUnrollPadDynPfS_ii,@"STO_CUDA_ENTRY STV_DEFAULT"
_Z25transposeSmemUnrollPadDynPfS_ii:
.text._Z25transposeSmemUnrollPadDynPfS_ii:
[----:B------:R-:W-:Y:S01]  /*0000*/  LDC R1, c[0x0][0x37c] ;  /* 0x0000df00ff017b82 */ /* 0x000fe20000000800 */
[----:B------:R-:W0:Y:S07]  /*0010*/  S2R R7, SR_TID.X ;  /* 0x0000000000077919 */ /* 0x000e2e0000002100 */
[----:B------:R-:W1:Y:S01]  /*0020*/  LDC R5, c[0x0][0x364] ;  /* 0x0000d900ff057b82 */ /* 0x000e620000000800 */
[----:B------:R-:W2:Y:S01]  /*0030*/  LDCU.64 UR8, c[0x0][0x390] ;  /* 0x00007200ff0877ac */ /* 0x000ea20008000a00 */
[----:B------:R-:W1:Y:S01]  /*0040*/  S2R R6, SR_TID.Y ;  /* 0x0000000000067919 */ /* 0x000e620000002200 */
[----:B------:R-:W3:Y:S05]  /*0050*/  LDCU.64 UR6, c[0x0][0x358] ;  /* 0x00006b00ff0677ac */ /* 0x000eea0008000a00 */
[----:B------:R-:W4:Y:S08]  /*0060*/  S2UR UR5, SR_CTAID.X ;  /* 0x00000000000579c3 */ /* 0x000f300000002500 */
[----:B------:R-:W4:Y:S08]  /*0070*/  LDC R2, c[0x0][0x360] ;  /* 0x0000d800ff027b82 */ /* 0x000f300000000800 */
[----:B------:R-:W1:Y:S01]  /*0080*/  S2UR UR4, SR_CTAID.Y ;  /* 0x00000000000479c3 */ /* 0x000e620000002600 */
[----:B----4-:R-:W-:-:S05]  /*0090*/  IMAD R4, R2, UR5, RZ ;  /* 0x0000000502047c24 */ /* 0x010fca000f8e02ff */
[----:B0-----:R-:W-:Y:S01]  /*00a0*/  LEA R4, R4, R7, 0x1 ;  /* 0x0000000704047211 */ /* 0x001fe200078e08ff */
[----:B-1----:R-:W-:-:S03]  /*00b0*/  IMAD R3, R5, UR4, R6 ;  /* 0x0000000405037c24 */ /* 0x002fc6000f8e0206 */
[C---:B------:R-:W-:Y:S02]  /*00c0*/  IADD3 R0, PT, PT, R4.reuse, R2, RZ ;  /* 0x0000000204007210 */ /* 0x040fe40007ffe0ff */
[----:B--2---:R-:W-:Y:S01]  /*00d0*/  ISETP.GE.U32.AND P0, PT, R4, UR9, PT ;  /* 0x0000000904007c0c */ /* 0x004fe2000bf06070 */
[C---:B------:R-:W-:Y:S01]  /*00e0*/  IMAD R13, R3.reuse, UR9, R4 ;  /* 0x00000009030d7c24 */ /* 0x040fe2000f8e0204 */
[----:B------:R-:W-:Y:S02]  /*00f0*/  ISETP.GE.U32.AND P1, PT, R0, UR9, PT ;  /* 0x0000000900007c0c */ /* 0x000fe4000bf26070 */
[C---:B------:R-:W-:Y:S02]  /*0100*/  ISETP.LT.U32.AND P0, PT, R3.reuse, UR8, !P0 ;  /* 0x0000000803007c0c */ /* 0x040fe4000c701070 */
[----:B------:R-:W-:-:S11]  /*0110*/  ISETP.LT.U32.AND P1, PT, R3, UR8, !P1 ;  /* 0x0000000803007c0c */ /* 0x000fd6000cf21070 */
[----:B------:R-:W0:Y:S02]  /*0120*/  @P0 LDC.64 R8, c[0x0][0x388] ;  /* 0x0000e200ff080b82 */ /* 0x000e240000000a00 */
[----:B------:R-:W-:-:S06]  /*0130*/  @P1 IMAD.IADD R15, R13, 0x1, R2 ;  /* 0x000000010d0f1824 */ /* 0x000fcc00078e0202 */
[----:B------:R-:W1:Y:S01]  /*0140*/  @P1 LDC.64 R10, c[0x0][0x388] ;  /* 0x0000e200ff0a1b82 */ /* 0x000e620000000a00 */
[----:B0-----:R-:W-:-:S06]  /*0150*/  @P0 IMAD.WIDE.U32 R8, R13, 0x4, R8 ;  /* 0x000000040d080825 */ /* 0x001fcc00078e0008 */
[----:B---3--:R0:W2:Y:S01]  /*0160*/  @P0 LDG.E R9, desc[UR6][R8.64] ;  /* 0x0000000608090981 */ /* 0x0080a2000c1e1900 */
[----:B-1----:R-:W-:-:S06]  /*0170*/  @P1 IMAD.WIDE.U32 R10, R15, 0x4, R10 ;  /* 0x000000040f0a1825 */ /* 0x002fcc00078e000a */
[----:B------:R1:W3:Y:S01]  /*0180*/  @P1 LDG.E R10, desc[UR6][R10.64] ;  /* 0x000000060a0a1981 */ /* 0x0002e2000c1e1900 */
[----:B------:R-:W4:Y:S08]  /*0190*/  I2F.U32.RP R14, R5 ;  /* 0x00000005000e7306 */ /* 0x000f300000209000 */
[----:B----4-:R-:W4:Y:S02]  /*01a0*/  MUFU.RCP R14, R14 ;  /* 0x0000000e000e7308 */ /* 0x010f240000001000 */
[----:B----4-:R-:W-:-:S06]  /*01b0*/  IADD3 R13, PT, PT, R14, 0xffffffe, RZ ;  /* 0x0ffffffe0e0d7810 */ /* 0x010fcc0007ffe0ff */
[----:B------:R-:W4:Y:S02]  /*01c0*/  F2I.FTZ.U32.TRUNC.NTZ R13, R13 ;  /* 0x0000000d000d7305 */ /* 0x000f24000021f000 */
[----:B----4-:R-:W-:-:S04]  /*01d0*/  IMAD.MOV R12, RZ, RZ, -R13 ;  /* 0x000000ffff0c7224 */ /* 0x010fc800078e0a0d */
[----:B------:R-:W-:Y:S02]  /*01e0*/  IMAD R15, R12, R5, RZ ;  /* 0x000000050c0f7224 */ /* 0x000fe400078e02ff */
[----:B------:R-:W-:Y:S01]  /*01f0*/  HFMA2 R12, -RZ, RZ, 0, 0 ;  /* 0x00000000ff0c7431 */ /* 0x000fe200000001ff */
[----:B------:R-:W4:Y:S04]  /*0200*/  @P0 S2R R16, SR_CgaCtaId ;  /* 0x0000000000100919 */ /* 0x000f280000008800 */
[----:B------:R-:W-:-:S04]  /*0210*/  IMAD.HI.U32 R15, R13, R15, R12 ;  /* 0x0000000f0d0f7227 */ /* 0x000fc800078e000c */
[----:B------:R-:W-:-:S04]  /*0220*/  IMAD R12, R6, R2, R7 ;  /* 0x00000002060c7224 */ /* 0x000fc800078e0207 */
[----:B0-----:R-:W-:Y:S01]  /*0230*/  IMAD.HI.U32 R8, R15, R12, RZ ;  /* 0x0000000c0f087227 */ /* 0x001fe200078e00ff */
[----:B------:R-:W0:Y:S03]  /*0240*/  @P1 S2R R18, SR_CgaCtaId ;  /* 0x0000000000121919 */ /* 0x000e260000008800 */
[----:B-1----:R-:W-:-:S04]  /*0250*/  IMAD.MOV R11, RZ, RZ, -R8 ;  /* 0x000000ffff0b7224 */ /* 0x002fc800078e0a08 */
[----:B------:R-:W-:-:S05]  /*0260*/  IMAD R14, R5, R11, R12 ;  /* 0x0000000b050e7224 */ /* 0x000fca00078e020c */
[----:B------:R-:W-:Y:S02]  /*0270*/  ISETP.GE.U32.AND P2, PT, R14, R5, PT ;  /* 0x000000050e00720c */ /* 0x000fe40003f46070 */
[----:B------:R-:W-:Y:S02]  /*0280*/  @P0 MOV R11, 0x400 ;  /* 0x00000400000b0802 */ /* 0x000fe40000000f00 */
[----:B------:R-:W-:-:S09]  /*0290*/  ISETP.NE.U32.AND P4, PT, R5, RZ, PT ;  /* 0x000000ff0500720c */ /* 0x000fd20003f85070 */
[----:B------:R-:W-:-:S04]  /*02a0*/  @P2 IADD3 R14, PT, PT, R14, -R5, RZ ;  /* 0x800000050e0e2210 */ /* 0x000fc80007ffe0ff */
[----:B------:R-:W-:Y:S02]  /*02b0*/  ISETP.GE.U32.AND P3, PT, R14, R5, PT ;  /* 0x000000050e00720c */ /* 0x000fe40003f66070 */
[----:B----4-:R-:W-:Y:S02]  /*02c0*/  @P0 LEA R14, R16, R11, 0x18 ;  /* 0x0000000b100e0211 */ /* 0x010fe400078ec0ff */
[----:B------:R-:W-:Y:S02]  /*02d0*/  @P1 IADD3 R13, PT, PT, R2, R7, RZ ;  /* 0x00000007020d1210 */ /* 0x000fe40007ffe0ff */
[----:B------:R-:W-:Y:S01]  /*02e0*/  @P1 MOV R11, 0x400 ;  /* 0x00000400000b1802 */ /* 0x000fe20000000f00 */
[----:B------:R-:W-:Y:S02]  /*02f0*/  @P2 VIADD R8, R8, 0x1 ;  /* 0x0000000108082836 */ /* 0x000fe40000000000 */
[----:B------:R-:W-:Y:S01]  /*0300*/  @P0 IMAD R7, R6, 0x22, R7 ;  /* 0x0000002206070824 */ /* 0x000fe200078e0207 */
[----:B0-----:R-:W-:Y:S01]  /*0310*/  @P1 LEA R18, R18, R11, 0x18 ;  /* 0x0000000b12121211 */ /* 0x001fe200078ec0ff */
[----:B------:R-:W-:-:S02]  /*0320*/  @P1 IMAD R13, R6, 0x22, R13 ;  /* 0x00000022060d1824 */ /* 0x000fc400078e020d */
[----:B------:R-:W-:Y:S02]  /*0330*/  @P3 IADD3 R8, PT, PT, R8, 0x1, RZ ;  /* 0x0000000108083810 */ /* 0x000fe40007ffe0ff */
[----:B------:R-:W-:Y:S01]  /*0340*/  @P0 LEA R14, R7, R14, 0x2 ;  /* 0x0000000e070e0211 */ /* 0x000fe200078e10ff */
[----:B------:R-:W-:Y:S01]  /*0350*/  @P1 IMAD R13, R13, 0x4, R18 ;  /* 0x000000040d0d1824 */ /* 0x000fe200078e0212 */
[----:B------:R-:W-:Y:S01]  /*0360*/  @!P4 LOP3.LUT R8, RZ, R5, RZ, 0x33, !PT ;  /* 0x00000005ff08c212 */ /* 0x000fe200078e33ff */
[----:B------:R-:W-:Y:S03]  /*0370*/  BSSY.RECONVERGENT B0, `(.L_x_3) ;  /* 0x0000011000007945 */ /* 0x000fe60003800200 */
[----:B------:R-:W-:-:S05]  /*0380*/  IADD3 R11, PT, PT, -R8, RZ, RZ ;  /* 0x000000ff080b7210 */ /* 0x000fca0007ffe1ff */
[----:B------:R-:W-:Y:S01]  /*0390*/  IMAD R11, R5, R11, R12 ;  /* 0x0000000b050b7224 */ /* 0x000fe200078e020c */
[----:B--2---:R0:W-:Y:S04]  /*03a0*/  @P0 STS [R14], R9 ;  /* 0x000000090e000388 */ /* 0x0041e80000000800 */
[----:B---3--:R0:W-:Y:S01]  /*03b0*/  @P1 STS [R13], R10 ;  /* 0x0000000a0d001388 */ /* 0x0081e20000000800 */
[----:B------:R-:W-:Y:S06]  /*03c0*/  BAR.SYNC.DEFER_BLOCKING 0x0 ;  /* 0x0000000000007b1d */ /* 0x000fec0000010000 */
[----:B------:R-:W-:Y:S05]  /*03d0*/  @!P0 BRA `(.L_x_4) ;  /* 0x0000000000288947 */ /* 0x000fea0003800000 */
[----:B------:R-:W1:Y:S01]  /*03e0*/  S2UR UR5, SR_CgaCtaId ;  /* 0x00000000000579c3 */ /* 0x000e620000008800 */
[----:B------:R-:W-:Y:S01]  /*03f0*/  UMOV UR4, 0x400 ;  /* 0x0000040000047882 */ /* 0x000fe20000000000 */
[----:B------:R-:W-:-:S06]  /*0400*/  IMAD R5, R8, 0x22, R11 ;  /* 0x0000002208057824 */ /* 0x000fcc00078e020b */
[----:B------:R-:W2:Y:S01]  /*0410*/  LDC.64 R6, c[0x0][0x380] ;  /* 0x0000e000ff067b82 */ /* 0x000ea20000000a00 */
[----:B-1----:R-:W-:-:S06]  /*0420*/  ULEA UR4, UR5, UR4, 0x18 ;  /* 0x0000000405047291 */ /* 0x002fcc000f8ec0ff */
[----:B0-----:R-:W-:Y:S01]  /*0430*/  LEA R9, R5, UR4, 0x2 ;  /* 0x0000000405097c11 */ /* 0x001fe2000f8e10ff */
[----:B------:R-:W-:-:S04]  /*0440*/  IMAD R5, R4, UR8, R3 ;  /* 0x0000000804057c24 */ /* 0x000fc8000f8e0203 */
[----:B--2---:R-:W-:Y:S01]  /*0450*/  IMAD.WIDE.U32 R4, R5, 0x4, R6 ;  /* 0x0000000405047825 */ /* 0x004fe200078e0006 */
[----:B------:R-:W0:Y:S04]  /*0460*/  LDS R9, [R9] ;  /* 0x0000000009097984 */ /* 0x000e280000000800 */
[----:B0-----:R1:W-:Y:S02]  /*0470*/  STG.E desc[UR6][R4.64], R9 ;  /* 0x0000000904007986 */ /* 0x0013e4000c101906 */
.L_x_4:
[----:B------:R-:W-:Y:S05]  /*0480*/  BSYNC.RECONVERGENT B0 ;  /* 0x0000000000007941 */ /* 0x000fea0003800200 */
.L_x_3:
[----:B------:R-:W-:Y:S05]  /*0490*/  @!P1 EXIT ;  /* 0x000000000000994d */ /* 0x000fea0003800000 */
[----:B------:R-:W2:Y:S01]  /*04a0*/  S2UR UR5, SR_CgaCtaId ;  /* 0x00000000000579c3 */ /* 0x000ea20000008800 */
[----:B------:R-:W-:Y:S01]  /*04b0*/  IADD3 R11, PT, PT, R11, R2, RZ ;  /* 0x000000020b0b7210 */ /* 0x000fe20007ffe0ff */
[----:B------:R-:W-:Y:S01]  /*04c0*/  UMOV UR4, 0x400 ;  /* 0x0000040000047882 */ /* 0x000fe20000000000 */
[----:B------:R-:W-:-:S03]  /*04d0*/  IMAD R3, R0, UR8, R3 ;  /* 0x0000000800037c24 */ /* 0x000fc6000f8e0203 */
[----:B------:R-:W-:Y:S02]  /*04e0*/  IMAD R11, R8, 0x22, R11 ;  /* 0x00000022080b7824 */ /* 0x000fe400078e020b */
[----:B-1----:R-:W1:Y:S01]  /*04f0*/  LDC.64 R4, c[0x0][0x380] ;  /* 0x0000e000ff047b82 */ /* 0x002e620000000a00 */
[----:B--2---:R-:W-:-:S06]  /*0500*/  ULEA UR4, UR5, UR4, 0x18 ;  /* 0x0000000405047291 */ /* 0x004fcc000f8ec0ff */
[----:B------:R-:W-:Y:S01]  /*0510*/  LEA R11, R11, UR4, 0x2 ;  /* 0x000000040b0b7c11 */ /* 0x000fe2000f8e10ff */
[----:B-1----:R-:W-:-:S05]  /*0520*/  IMAD.WIDE.U32 R2, R3, 0x4, R4 ;  /* 0x0000000403027825 */ /* 0x002fca00078e0004 */
[----:B------:R-:W1:Y:S04]  /*0530*/  LDS R11, [R11] ;  /* 0x000000000b0b7984 */ /* 0x000e680000000800 */
[----:B-1----:R-:W-:Y:S01]  /*0540*/  STG.E desc[UR6][R2.64], R11 ;  /* 0x0000000b02007986 */ /* 0x002fe2000c101906 */
[----:B------:R-:W-:Y:S05]  /*0550*/  EXIT ;  /* 0x000000000000794d */ /* 0x000fea0003800000 */
.L_x_5:
        /* <DEDUP_REMOVED lines=10> */
.L_x_17:


//--------------------- .text._Z22transposeSmemUnrollPadPfS_ii --------------------------
	.section	.text._Z22transposeSmemUnrollPadPfS_ii,"ax",@progbits
	.align	128
        .global         _Z22transposeSmemUnrollPadPfS_ii
        .type           _Z22transposeSmemUnrollPadPfS_ii,@function
        .size           _Z22transposeSmemUnrollPadPfS_ii,(.L_x_18 - _Z22transposeSmemUnrollPadPfS_ii)
        .other          _Z22transposeSmemUnrollPadPfS_ii,@"STO_CUDA_ENTRY STV_DEFAULT"
_Z22transposeSmemUnrollPadPfS_ii:
.text._Z22transposeSmemUnrollPadPfS_ii:
[----:B------:R-:W-:Y:S01]  /*0000*/  LDC R1, c[0x0][0x37c] ;  /* 0x0000df00ff017b82 */ /* 0x000fe20000000800 */
[----:B------:R-:W0:Y:S07]  /*0010*/  S2R R5, SR_TID.X ;  /* 0x0000000000057919 */ /* 0x000e2e0000002100 */
[----:B------:R-:W1:Y:S01]  /*0020*/  LDC R7, c[0x0][0x364] ;  /* 0x0000d900ff077b82 */ /* 0x000e620000000800 */
[----:B------:R-:W2:Y:S01]  /*0030*/  LDCU.64 UR6, c[0x0][0x390] ;  /* 0x00007200ff0677ac */ /* 0x000ea20008000a00 */
[----:B------:R-:W1:Y:S06]  /*0040*/  S2R R6, SR_TID.Y ;  /* 0x0000000000067919 */ /* 0x000e6c0000002200 */
[----:B------:R-:W3:Y:S08]  /*0050*/  S2UR UR5, SR_CTAID.X ;  /* 0x00000000000579c3 */ /* 0x000ef00000002500 */
[----:B------:R-:W3:Y:S08]  /*0060*/  LDC R2, c[0x0][0x360] ;  /* 0x0000d800ff027b82 */ /* 0x000ef00000000800 */
[----:B------:R-:W1:Y:S01]  /*0070*/  S2UR UR4, SR_CTAID.Y ;  /* 0x00000000000479c3 */ /* 0x000e620000002600 */
[----:B---3--:R-:W-:-:S05]  /*0080*/  IMAD R4, R2, UR5, RZ ;  /* 0x0000000502047c24 */ /* 0x008fca000f8e02ff */
[----:B0-----:R-:W-:Y:S01]  /*0090*/  LEA R4, R4, R5, 0x1 ;  /* 0x0000000504047211 */ /* 0x001fe200078e08ff */
[----:B-1----:R-:W-:-:S03]  /*00a0*/  IMAD R3, R7, UR4, R6 ;  /* 0x0000000407037c24 */ /* 0x002fc6000f8e0206 */
[C---:B------:R-:W-:Y:S01]  /*00b0*/  IADD3 R0, PT, PT, R4.reuse, R2, RZ ;  /* 0x0000000204007210 */ /* 0x040fe20007ffe0ff */
[----:B------:R-:W0:Y:S01]  /*00c0*/  LDCU.64 UR4, c[0x0][0x358] ;  /* 0x00006b00ff0477ac */ /* 0x000e220008000a00 */
[----:B--2---:R-:W-:Y:S01]  /*00d0*/  ISETP.GE.U32.AND P0, PT, R4, UR7, PT ;  /* 0x0000000704007c0c */ /* 0x004fe2000bf06070 */
[C---:B------:R-:W-:Y:S01]  /*00e0*/  IMAD R9, R3.reuse, UR7, R4 ;  /* 0x0000000703097c24 */ /* 0x040fe2000f8e0204 */
[----:B------:R-:W-:Y:S02]  /*00f0*/  ISETP.GE.U32.AND P1, PT, R0, UR7, PT ;  /* 0x0000000700007c0c */ /* 0x000fe4000bf26070 */
[----:B------:R-:W-:Y:S01]  /*0100*/  ISETP.LT.U32.AND P0, PT, R3, UR6, !P0 ;  /* 0x0000000603007c0c */ /* 0x000fe2000c701070 */
[----:B------:R-:W-:Y:S01]  /*0110*/  IMAD.IADD R15, R9, 0x1, R2 ;  /* 0x00000001090f7824 */ /* 0x000fe200078e0202 */
[----:B------:R-:W-:-:S11]  /*0120*/  ISETP.LT.U32.AND P1, PT, R3, UR6, !P1 ;  /* 0x0000000603007c0c */ /* 0x000fd6000cf21070 */
[----:B------:R-:W1:Y:S08]  /*0130*/  @P0 LDC.64 R10, c[0x0][0x388] ;  /* 0x0000e200ff0a0b82 */ /* 0x000e700000000a00 */
[----:B------:R-:W2:Y:S01]  /*0140*/  @P1 LDC.64 R12, c[0x0][0x388] ;  /* 0x0000e200ff0c1b82 */ /* 0x000ea20000000a00 */
[----:B-1----:R-:W-:-:S05]  /*0150*/  @P0 IMAD.WIDE.U32 R10, R9, 0x4, R10 ;  /* 0x00000004090a0825 */ /* 0x002fca00078e000a */
[----:B0-----:R0:W3:Y:S01]  /*0160*/  @P0 LDG.E R8, desc[UR4][R10.64] ;  /* 0x000000040a080981 */ /* 0x0010e2000c1e1900 */
[----:B--2---:R-:W-:-:S05]  /*0170*/  @P1 IMAD.WIDE.U32 R12, R15, 0x4, R12 ;  /* 0x000000040f0c1825 */ /* 0x004fca00078e000c */
[----:B------:R1:W2:Y:S01]  /*0180*/  @P1 LDG.E R9, desc[UR4][R12.64] ;  /* 0x000000040c091981 */ /* 0x0002a2000c1e1900 */
[----:B------:R-:W4:Y:S08]  /*0190*/  I2F.U32.RP R16, R7 ;  /* 0x0000000700107306 */ /* 0x000f300000209000 */
[----:B----4-:R-:W4:Y:S02]  /*01a0*/  MUFU.RCP R16, R16 ;  /* 0x0000001000107308 */ /* 0x010f240000001000 */
[----:B----4-:R-:W-:-:S06]  /*01b0*/  IADD3 R14, PT, PT, R16, 0xffffffe, RZ ;  /* 0x0ffffffe100e7810 */ /* 0x010fcc0007ffe0ff */
[----:B------:R4:W5:Y:S01]  /*01c0*/  F2I.FTZ.U32.TRUNC.NTZ R15, R14 ;  /* 0x0000000e000f7305 */ /* 0x000962000021f000 */
[----:B0-----:R-:W-:Y:S02]  /*01d0*/  IMAD R10, R6, R2, R5 ;  /* 0x00000002060a7224 */ /* 0x001fe400078e0205 */
[----:B----4-:R-:W-:Y:S01]  /*01e0*/  IMAD.MOV.U32 R14, RZ, RZ, RZ ;  /* 0x000000ffff0e7224 */ /* 0x010fe200078e00ff */
[----:B-----5:R-:W-:-:S05]  /*01f0*/  IADD3 R18, PT, PT, RZ, -R15, RZ ;  /* 0x8000000fff127210 */ /* 0x020fca0007ffe0ff */
[----:B------:R-:W-:-:S04]  /*0200*/  IMAD R17, R18, R7, RZ ;  /* 0x0000000712117224 */ /* 0x000fc800078e02ff */
[----:B------:R-:W-:-:S06]  /*0210*/  IMAD.HI.U32 R15, R15, R17, R14 ;  /* 0x000000110f0f7227 */ /* 0x000fcc00078e000e */
[----:B------:R-:W-:-:S05]  /*0220*/  IMAD.HI.U32 R15, R15, R10, RZ ;  /* 0x0000000a0f0f7227 */ /* 0x000fca00078e00ff */
[----:B-1----:R-:W-:Y:S01]  /*0230*/  IADD3 R12, PT, PT, -R15, RZ, RZ ;  /* 0x000000ff0f0c7210 */ /* 0x002fe20007ffe1ff */
[----:B------:R-:W0:Y:S04]  /*0240*/  S2R R14, SR_CgaCtaId ;  /* 0x00000000000e7919 */ /* 0x000e280000008800 */
[----:B------:R-:W-:-:S05]  /*0250*/  IMAD R12, R7, R12, R10 ;  /* 0x0000000c070c7224 */ /* 0x000fca00078e020a */
[----:B------:R-:W-:Y:S02]  /*0260*/  ISETP.GE.U32.AND P2, PT, R12, R7, PT ;  /* 0x000000070c00720c */ /* 0x000fe40003f46070 */
[----:B------:R-:W-:-:S11]  /*0270*/  ISETP.NE.U32.AND P4, PT, R7, RZ, PT ;  /* 0x000000ff0700720c */ /* 0x000fd60003f85070 */
[----:B------:R-:W-:-:S04]  /*0280*/  @P2 IADD3 R12, PT, PT, R12, -R7, RZ ;  /* 0x800000070c0c2210 */ /* 0x000fc80007ffe0ff */
[----:B------:R-:W-:Y:S01]  /*0290*/  ISETP.GE.U32.AND P3, PT, R12, R7, PT ;  /* 0x000000070c00720c */ /* 0x000fe20003f66070 */
[----:B------:R-:W-:Y:S01]  /*02a0*/  @P2 VIADD R15, R15, 0x1 ;  /* 0x000000010f0f2836 */ /* 0x000fe20000000000 */
[----:B------:R-:W-:-:S04]  /*02b0*/  MOV R11, 0x400 ;  /* 0x00000400000b7802 */ /* 0x000fc80000000f00 */
[----:B0-----:R-:W-:-:S07]  /*02c0*/  LEA R11, R14, R11, 0x18 ;  /* 0x0000000b0e0b7211 */ /* 0x001fce00078ec0ff */
[----:B------:R-:W-:Y:S02]  /*02d0*/  @P3 IADD3 R15, PT, PT, R15, 0x1, RZ ;  /* 0x000000010f0f3810 */ /* 0x000fe40007ffe0ff */
[----:B------:R-:W-:Y:S01]  /*02e0*/  @!P4 LOP3.LUT R15, RZ, R7, RZ, 0x33, !PT ;  /* 0x00000007ff0fc212 */ /* 0x000fe200078e33ff */
[----:B------:R-:W-:-:S03]  /*02f0*/  IMAD R6, R6, 0x88, R11 ;  /* 0x0000008806067824 */ /* 0x000fc600078e020b */
[C---:B------:R-:W-:Y:S01]  /*0300*/  IADD3 R13, PT, PT, -R15.reuse, RZ, RZ ;  /* 0x000000ff0f0d7210 */ /* 0x040fe20007ffe1ff */
[----:B------:R-:W-:Y:S02]  /*0310*/  IMAD R12, R15, 0x88, R11 ;  /* 0x000000880f0c7824 */ /* 0x000fe400078e020b */
[----:B------:R-:W-:Y:S02]  /*0320*/  @P1 IMAD.IADD R15, R2, 0x1, R5 ;  /* 0x00000001020f1824 */ /* 0x000fe400078e0205 */
[----:B------:R-:W-:Y:S01]  /*0330*/  IMAD R11, R7, R13, R10 ;  /* 0x0000000d070b7224 */ /* 0x000fe200078e020a */
[-C--:B------:R-:W-:Y:S02]  /*0340*/  @P0 LEA R13, R5, R6.reuse, 0x2 ;  /* 0x00000006050d0211 */ /* 0x080fe400078e10ff */
[----:B------:R-:W-:Y:S01]  /*0350*/  @P1 LEA R10, R15, R6, 0x2 ;  /* 0x000000060f0a1211 */ /* 0x000fe200078e10ff */
[----:B------:R-:W-:Y:S01]  /*0360*/  @P0 IMAD R14, R11, 0x4, R12 ;  /* 0x000000040b0e0824 */ /* 0x000fe200078e020c */
[----:B------:R-:W0:Y:S01]  /*0370*/  @P0 LDC.64 R6, c[0x0][0x380] ;  /* 0x0000e000ff060b82 */ /* 0x000e220000000a00 */
[----:B------:R-:W-:-:S04]  /*0380*/  @P0 IMAD R5, R4, UR6, R3 ;  /* 0x0000000604050c24 */ /* 0x000fc8000f8e0203 */
[----:B0-----:R-:W-:Y:S01]  /*0390*/  @P0 IMAD.WIDE.U32 R4, R5, 0x4, R6 ;  /* 0x0000000405040825 */ /* 0x001fe200078e0006 */
[----:B---3--:R-:W-:Y:S04]  /*03a0*/  @P0 STS [R13], R8 ;  /* 0x000000080d000388 */ /* 0x008fe80000000800 */
[----:B--2---:R-:W-:Y:S01]  /*03b0*/  @P1 STS [R10], R9 ;  /* 0x000000090a001388 */ /* 0x004fe20000000800 */
[----:B------:R-:W-:Y:S06]  /*03c0*/  BAR.SYNC.DEFER_BLOCKING 0x0 ;  /* 0x0000000000007b1d */ /* 0x000fec0000010000 */
[----:B------:R-:W0:Y:S04]  /*03d0*/  @P0 LDS R15, [R14] ;  /* 0x000000000e0f0984 */ /* 0x000e280000000800 */
[----:B0-----:R0:W-:Y:S01]  /*03e0*/  @P0 STG.E desc[UR4][R4.64], R15 ;  /* 0x0000000f04000986 */ /* 0x0011e2000c101904 */
[----:B------:R-:W-:Y:S05]  /*03f0*/  @!P1 EXIT ;  /* 0x000000000000994d */ /* 0x000fea0003800000 */
[----:B------:R-:W-:Y:S01]  /*0400*/  IADD3 R11, PT, PT, R11, R2, RZ ;  /* 0x000000020b0b7210 */ /* 0x000fe20007ffe0ff */
[----:B0-----:R-:W0:Y:S01]  /*0410*/  LDC.64 R4, c[0x0][0x380] ;  /* 0x0000e000ff047b82 */ /* 0x001e220000000a00 */
[----:B------:R-:W-:Y:S02]  /*0420*/  IMAD R3, R0, UR6, R3 ;  /* 0x0000000600037c24 */ /* 0x000fe4000f8e0203 */
[----:B------:R-:W-:-:S06]  /*0430*/  LEA R11, R11, R12, 0x2 ;  /* 0x0000000c0b0b7211 */ /* 0x000fcc00078e10ff */
[----:B------:R-:W1:Y:S01]  /*0440*/  LDS R11, [R11] ;  /* 0x000000000b0b7984 */ /* 0x000e620000000800 */
[----:B0-----:R-:W-:-:S05]  /*0450*/  IMAD.WIDE.U32 R2, R3, 0x4, R4 ;  /* 0x0000000403027825 */ /* 0x001fca00078e0004 */
[----:B-1----:R-:W-:Y:S01]  /*0460*/  STG.E desc[UR4][R2.64], R11 ;  /* 0x0000000b02007986 */ /* 0x002fe2000c101904 */
[----:B------:R-:W-:Y:S05]  /*0470*/  EXIT ;  /* 0x000000000000794d */ /* 0x000fea0003800000 */
.L_x_6:
        /* <DEDUP_REMOVED lines=16> */
.L_x_18:


//--------------------- .text._Z19transposeSmemUnrollPfS_ii --------------------------
	.section	.text._Z19transposeSmemUnrollPfS_ii,"ax",@progbits
	.align	128
        .global         _Z19transposeSmemUnrollPfS_ii
        .type           _Z19transposeSmemUnrollPfS_ii,@function
        .size           _Z19transposeSmemUnrollPfS_ii,(.L_x_19 - _Z19transposeSmemUnrollPfS_ii)
        .other          _Z19transposeSmemUnrollPfS_ii,@"STO_CUDA_ENTRY STV_DEFAULT"
_Z19transposeSmemUnrollPfS_ii:
.text._Z19transposeSmemUnrollPfS_ii:
        /* <DEDUP_REMOVED lines=12> */
[C---:B--2---:R-:W-:Y:S01]  /*00c0*/  ISETP.GE.U32.AND P0, PT, R4.reuse, UR9, PT ;  /* 0x0000000904007c0c */ /* 0x044fe2000bf06070 */
[----:B------:R-:W-:Y:S02]  /*00d0*/  IMAD.IADD R0, R4, 0x1, R2 ;  /* 0x0000000104007824 */ /* 0x000fe400078e0202 */
[C---:B------:R-:W-:Y:S01]  /*00e0*/  IMAD R9, R3.reuse, UR9, R4 ;  /* 0x0000000903097c24 */ /* 0x040fe2000f8e0204 */
[----:B------:R-:W-:Y:S02]  /*00f0*/  ISETP.LT.U32.AND P0, PT, R3, UR8, !P0 ;  /* 0x0000000803007c0c */ /* 0x000fe4000c701070 */
[----:B------:R-:W-:Y:S02]  /*0100*/  ISETP.GE.U32.AND P1, PT, R0, UR9, PT ;  /* 0x0000000900007c0c */ /* 0x000fe4000bf26070 */
[----:B------:R-:W-:Y:S02]  /*0110*/  IADD3 R15, PT, PT, R9, R2, RZ ;  /* 0x00000002090f7210 */ /* 0x000fe40007ffe0ff */
[----:B------:R-:W-:-:S07]  /*0120*/  ISETP.LT.U32.AND P1, PT, R3, UR8, !P1 ;  /* 0x0000000803007c0c */ /* 0x000fce000cf21070 */
[----:B------:R-:W0:Y:S08]  /*0130*/  @P0 LDC.64 R10, c[0x0][0x388] ;  /* 0x0000e200ff0a0b82 */ /* 0x000e300000000a00 */
[----:B------:R-:W1:Y:S01]  /*0140*/  @P1 LDC.64 R12, c[0x0][0x388] ;  /* 0x0000e200ff0c1b82 */ /* 0x000e620000000a00 */
[----:B0-----:R-:W-:-:S05]  /*0150*/  @P0 IMAD.WIDE.U32 R10, R9, 0x4, R10 ;  /* 0x00000004090a0825 */ /* 0x001fca00078e000a */
[----:B---3--:R0:W2:Y:S01]  /*0160*/  @P0 LDG.E R8, desc[UR6][R10.64] ;  /* 0x000000060a080981 */ /* 0x0080a2000c1e1900 */
[----:B-1----:R-:W-:-:S05]  /*0170*/  @P1 IMAD.WIDE.U32 R12, R15, 0x4, R12 ;  /* 0x000000040f0c1825 */ /* 0x002fca00078e000c */
[----:B------:R1:W3:Y:S01]  /*0180*/  @P1 LDG.E R9, desc[UR6][R12.64] ;  /* 0x000000060c091981 */ /* 0x0002e2000c1e1900 */
[----:B------:R-:W4:Y:S08]  /*0190*/  I2F.U32.RP R16, R6 ;  /* 0x0000000600107306 */ /* 0x000f300000209000 */
[----:B----4-:R-:W4:Y:S02]  /*01a0*/  MUFU.RCP R16, R16 ;  /* 0x0000001000107308 */ /* 0x010f240000001000 */
[----:B----4-:R-:W-:-:S06]  /*01b0*/  VIADD R14, R16, 0xffffffe ;  /* 0x0ffffffe100e7836 */ /* 0x010fcc0000000000 */
[----:B------:R4:W5:Y:S01]  /*01c0*/  F2I.FTZ.U32.TRUNC.NTZ R15, R14 ;  /* 0x0000000e000f7305 */ /* 0x000962000021f000 */
[----:B0-----:R-:W-:Y:S02]  /*01d0*/  IMAD R11, R7, R2, R5 ;  /* 0x00000002070b7224 */ /* 0x001fe400078e0205 */
[----:B----4-:R-:W-:Y:S01]  /*01e0*/  IMAD.MOV.U32 R14, RZ, RZ, RZ ;  /* 0x000000ffff0e7224 */ /* 0x010fe200078e00ff */
[----:B-----5:R-:W-:-:S05]  /*01f0*/  IADD3 R17, PT, PT, RZ, -R15, RZ ;  /* 0x8000000fff117210 */ /* 0x020fca0007ffe0ff */
[----:B------:R-:W-:-:S04]  /*0200*/  IMAD R17, R17, R6, RZ ;  /* 0x0000000611117224 */ /* 0x000fc800078e02ff */
[----:B------:R-:W-:Y:S01]  /*0210*/  IMAD.HI.U32 R18, R15, R17, R14 ;  /* 0x000000110f127227 */ /* 0x000fe200078e000e */
[----:B------:R-:W0:Y:S05]  /*0220*/  S2UR UR5, SR_CgaCtaId ;  /* 0x00000000000579c3 */ /* 0x000e2a0000008800 */
[----:B------:R-:W-:-:S05]  /*0230*/  IMAD.HI.U32 R18, R18, R11, RZ ;  /* 0x0000000b12127227 */ /* 0x000fca00078e00ff */
[----:B-1----:R-:W-:-:S05]  /*0240*/  IADD3 R13, PT, PT, -R18, RZ, RZ ;  /* 0x000000ff120d7210 */ /* 0x002fca0007ffe1ff */
[----:B------:R-:W-:-:S05]  /*0250*/  IMAD R13, R6, R13, R11 ;  /* 0x0000000d060d7224 */ /* 0x000fca00078e020b */
[----:B------:R-:W-:Y:S01]  /*0260*/  ISETP.GE.U32.AND P2, PT, R13, R6, PT ;  /* 0x000000060d00720c */ /* 0x000fe20003f46070 */
[----:B------:R-:W-:Y:S02]  /*0270*/  UMOV UR4, 0x400 ;  /* 0x0000040000047882 */ /* 0x000fe40000000000 */
[----:B0-----:R-:W-:Y:S01]  /*0280*/  ULEA UR4, UR5, UR4, 0x18 ;  /* 0x0000000405047291 */ /* 0x001fe2000f8ec0ff */
[----:B------:R-:W-:-:S05]  /*0290*/  ISETP.NE.U32.AND P4, PT, R6, RZ, PT ;  /* 0x000000ff0600720c */ /* 0x000fca0003f85070 */
[----:B------:R-:W-:Y:S01]  /*02a0*/  LEA R10, R7, UR4, 0x7 ;  /* 0x00000004070a7c11 */ /* 0x000fe2000f8e38ff */
[----:B------:R-:W-:-:S03]  /*02b0*/  @P1 IMAD.IADD R7, R2, 0x1, R5 ;  /* 0x0000000102071824 */ /* 0x000fc600078e0205 */
[----:B------:R-:W-:-:S04]  /*02c0*/  @P2 IADD3 R13, PT, PT, R13, -R6, RZ ;  /* 0x800000060d0d2210 */ /* 0x000fc80007ffe0ff */
[----:B------:R-:W-:Y:S02]  /*02d0*/  ISETP.GE.U32.AND P3, PT, R13, R6, PT ;  /* 0x000000060d00720c */ /* 0x000fe40003f66070 */
[-C--:B------:R-:W-:Y:S02]  /*02e0*/  @P0 LEA R13, R5, R10.reuse, 0x2 ;  /* 0x0000000a050d0211 */ /* 0x080fe400078e10ff */
[----:B------:R-:W-:Y:S01]  /*02f0*/  @P1 LEA R10, R7, R10, 0x2 ;  /* 0x0000000a070a1211 */ /* 0x000fe200078e10ff */
[----:B------:R-:W-:-:S08]  /*0300*/  @P2 VIADD R18, R18, 0x1 ;  /* 0x0000000112122836 */ /* 0x000fd00000000000 */
[----:B------:R-:W-:Y:S02]  /*0310*/  @P3 IADD3 R18, PT, PT, R18, 0x1, RZ ;  /* 0x0000000112123810 */ /* 0x000fe40007ffe0ff */
[----:B------:R-:W-:-:S04]  /*0320*/  @!P4 LOP3.LUT R18, RZ, R6, RZ, 0x33, !PT ;  /* 0x00000006ff12c212 */ /* 0x000fc800078e33ff */
[C---:B------:R-:W-:Y:S02]  /*0330*/  IADD3 R12, PT, PT, -R18.reuse, RZ, RZ ;  /* 0x000000ff120c7210 */ /* 0x040fe40007ffe1ff */
[----:B------:R-:W-:-:S03]  /*0340*/  LEA R18, R18, UR4, 0x7 ;  /* 0x0000000412127c11 */ /* 0x000fc6000f8e38ff */
[----:B------:R-:W-:Y:S02]  /*0350*/  IMAD R11, R6, R12, R11 ;  /* 0x0000000c060b7224 */ /* 0x000fe400078e020b */
[----:B------:R-:W0:Y:S02]  /*0360*/  @P0 LDC.64 R6, c[0x0][0x380] ;  /* 0x0000e000ff060b82 */ /* 0x000e240000000a00 */
[----:B------:R-:W-:Y:S02]  /*0370*/  @P0 IMAD R12, R11, 0x4, R18 ;  /* 0x000000040b0c0824 */ /* 0x000fe400078e0212 */
[----:B------:R-:W-:-:S04]  /*0380*/  @P0 IMAD R5, R4, UR8, R3 ;  /* 0x0000000804050c24 */ /* 0x000fc8000f8e0203 */
[----:B0-----:R-:W-:Y:S01]  /*0390*/  @P0 IMAD.WIDE.U32 R4, R5, 0x4, R6 ;  /* 0x0000000405040825 */ /* 0x001fe200078e0006 */
[----:B--2---:R-:W-:Y:S04]  /*03a0*/  @P0 STS [R13], R8 ;  /* 0x000000080d000388 */ /* 0x004fe80000000800 */
[----:B---3--:R-:W-:Y:S01]  /*03b0*/  @P1 STS [R10], R9 ;  /* 0x000000090a001388 */ /* 0x008fe20000000800 */
        /* <DEDUP_REMOVED lines=12> */
.L_x_7:
        /* <DEDUP_REMOVED lines=16> */
.L_x_19:


//--------------------- .text._Z13transposeSmemPfS_ii --------------------------
	.section	.text._Z13transposeSmemPfS_ii,"ax",@progbits
	.align	128
        .global         _Z13transposeSmemPfS_ii
        .type           _Z13transposeSmemPfS_ii,@function
        .size           _Z13transposeSmemPfS_ii,(.L_x_20 - _Z13transposeSmemPfS_ii)
        .other          _Z13transposeSmemPfS_ii,@"STO_CUDA_ENTRY STV_DEFAULT"
_Z13transposeSmemPfS_ii:
.text._Z13transposeSmemPfS_ii:
[----:B------:R-:W-:Y:S01]  /*0000*/  LDC R1, c[0x0][0x37c] ;  /* 0x0000df00ff017b82 */ /* 0x000fe20000000800 */
[----:B------:R-:W0:Y:S07]  /*0010*/  S2R R0, SR_TID.X ;  /* 0x0000000000007919 */ /* 0x000e2e0000002100 */
[----:B------:R-:W1:Y:S01]  /*0020*/  S2UR UR5, SR_CTAID.X ;  /* 0x00000000000579c3 */ /* 0x000e620000002500 */
[----:B------:R-:W2:Y:S01]  /*0030*/  LDCU UR8, c[0x0][0x364] ;  /* 0x00006c80ff0877ac */ /* 0x000ea20008000800 */
[----:B------:R-:W3:Y:S01]  /*0040*/  S2R R3, SR_TID.Y ;  /* 0x0000000000037919 */ /* 0x000ee20000002200 */
[----:B------:R-:W1:Y:S05]  /*0050*/  LDCU UR9, c[0x0][0x360] ;  /* 0x00006c00ff0977ac */ /* 0x000e6a0008000800 */
[----:B------:R-:W2:Y:S01]  /*0060*/  S2UR UR4, SR_CTAID.Y ;  /* 0x00000000000479c3 */ /* 0x000ea20000002600 */
[----:B------:R-:W4:Y:S01]  /*0070*/  LDCU.64 UR10, c[0x0][0x390] ;  /* 0x00007200ff0a77ac */ /* 0x000f220008000a00 */
[----:B------:R-:W5:Y:S01]  /*0080*/  LDCU.64 UR6, c[0x0][0x358] ;  /* 0x00006b00ff0677ac */ /* 0x000f620008000a00 */
[----:B-1----:R-:W-:-:S06]  /*0090*/  UIMAD UR5, UR9, UR5, URZ ;  /* 0x00000005090572a4 */ /* 0x002fcc000f8e02ff */
[----:B0-----:R-:W-:Y:S01]  /*00a0*/  VIADD R7, R0, UR5 ;  /* 0x0000000500077c36 */ /* 0x001fe20008000000 */
[----:B--2---:R-:W-:-:S04]  /*00b0*/  UIMAD UR4, UR8, UR4, URZ ;  /* 0x00000004080472a4 */ /* 0x004fc8000f8e02ff */
[----:B----4-:R-:W-:Y:S02]  /*00c0*/  ISETP.GE.U32.AND P0, PT, R7, UR11, PT ;  /* 0x0000000b07007c0c */ /* 0x010fe4000bf06070 */
[----:B---3--:R-:W-:-:S04]  /*00d0*/  IADD3 R2, PT, PT, R3, UR4, RZ ;  /* 0x0000000403027c10 */ /* 0x008fc8000fffe0ff */
[C---:B------:R-:W-:Y:S01]  /*00e0*/  ISETP.GE.U32.OR P0, PT, R2.reuse, UR10, P0 ;  /* 0x0000000a02007c0c */ /* 0x040fe20008706470 */
[----:B------:R-:W-:-:S12]  /*00f0*/  IMAD R7, R2, UR11, R7 ;  /* 0x0000000b02077c24 */ /* 0x000fd8000f8e0207 */
[----:B------:R-:W0:Y:S02]  /*0100*/  @!P0 LDC.64 R4, c[0x0][0x388] ;  /* 0x0000e200ff048b82 */ /* 0x000e240000000a00 */
[----:B0-----:R-:W-:-:S06]  /*0110*/  @!P0 IMAD.WIDE.U32 R4, R7, 0x4, R4 ;  /* 0x0000000407048825 */ /* 0x001fcc00078e0004 */
[----:B-----5:R0:W2:Y:S01]  /*0120*/  @!P0 LDG.E R4, desc[UR6][R4.64] ;  /* 0x0000000604048981 */ /* 0x0200a2000c1e1900 */
[----:B------:R-:W1:Y:S01]  /*0130*/  I2F.U32.RP R8, UR8 ;  /* 0x0000000800087d06 */ /* 0x000e620008209000 */
[----:B------:R-:W-:Y:S01]  /*0140*/  IMAD R2, R3, UR9, R0 ;  /* 0x0000000903027c24 */ /* 0x000fe2000f8e0200 */
[----:B------:R-:W-:-:S06]  /*0150*/  ISETP.NE.U32.AND P3, PT, RZ, UR8, PT ;  /* 0x00000008ff007c0c */ /* 0x000fcc000bf65070 */
[----:B-1----:R-:W1:Y:S02]  /*0160*/  MUFU.RCP R8, R8 ;  /* 0x0000000800087308 */ /* 0x002e640000001000 */
[----:B-1----:R-:W-:-:S06]  /*0170*/  VIADD R6, R8, 0xffffffe ;  /* 0x0ffffffe08067836 */ /* 0x002fcc0000000000 */
[----:B------:R1:W3:Y:S02]  /*0180*/  F2I.FTZ.U32.TRUNC.NTZ R7, R6 ;  /* 0x0000000600077305 */ /* 0x0002e4000021f000 */
[----:B-1----:R-:W-:Y:S01]  /*0190*/  IMAD.MOV.U32 R6, RZ, RZ, RZ ;  /* 0x000000ffff067224 */ /* 0x002fe200078e00ff */
[----:B---3--:R-:W-:-:S05]  /*01a0*/  IADD3 R9, PT, PT, RZ, -R7, RZ ;  /* 0x80000007ff097210 */ /* 0x008fca0007ffe0ff */
[----:B------:R-:W-:-:S04]  /*01b0*/  IMAD R9, R9, UR8, RZ ;  /* 0x0000000809097c24 */ /* 0x000fc8000f8e02ff */
[----:B------:R-:W-:Y:S02]  /*01c0*/  IMAD.HI.U32 R7, R7, R9, R6 ;  /* 0x0000000907077227 */ /* 0x000fe400078e0006 */
[----:B------:R-:W1:Y:S04]  /*01d0*/  @!P0 S2R R9, SR_CgaCtaId ;  /* 0x0000000000098919 */ /* 0x000e680000008800 */
[----:B------:R-:W-:-:S05]  /*01e0*/  IMAD.HI.U32 R7, R7, R2, RZ ;  /* 0x0000000207077227 */ /* 0x000fca00078e00ff */
[----:B0-----:R-:W-:-:S05]  /*01f0*/  IADD3 R5, PT, PT, -R7, RZ, RZ ;  /* 0x000000ff07057210 */ /* 0x001fca0007ffe1ff */
[----:B------:R-:W-:-:S05]  /*0200*/  IMAD R5, R5, UR8, R2 ;  /* 0x0000000805057c24 */ /* 0x000fca000f8e0202 */
[----:B------:R-:W-:-:S13]  /*0210*/  ISETP.GE.U32.AND P1, PT, R5, UR8, PT ;  /* 0x0000000805007c0c */ /* 0x000fda000bf26070 */
[----:B------:R-:W-:Y:S01]  /*0220*/  @P1 VIADD R5, R5, -UR8 ;  /* 0x8000000805051c36 */ /* 0x000fe20008000000 */
[----:B------:R-:W-:-:S04]  /*0230*/  @P1 IADD3 R7, PT, PT, R7, 0x1, RZ ;  /* 0x0000000107071810 */ /* 0x000fc80007ffe0ff */
[----:B------:R-:W-:-:S13]  /*0240*/  ISETP.GE.U32.AND P2, PT, R5, UR8, PT ;  /* 0x0000000805007c0c */ /* 0x000fda000bf46070 */
[----:B------:R-:W-:Y:S01]  /*0250*/  @P2 VIADD R7, R7, 0x1 ;  /* 0x0000000107072836 */ /* 0x000fe20000000000 */
[----:B------:R-:W-:-:S04]  /*0260*/  @!P3 LOP3.LUT R7, RZ, UR8, RZ, 0x33, !PT ;  /* 0x00000008ff07bc12 */ /* 0x000fc8000f8e33ff */
[----:B------:R-:W-:-:S05]  /*0270*/  IADD3 R5, PT, PT, -R7, RZ, RZ ;  /* 0x000000ff07057210 */ /* 0x000fca0007ffe1ff */
[----:B------:R-:W-:Y:S01]  /*0280*/  IMAD R5, R5, UR8, R2 ;  /* 0x0000000805057c24 */ /* 0x000fe2000f8e0202 */
[----:B------:R-:W-:-:S03]  /*0290*/  @!P0 MOV R2, 0x400 ;  /* 0x0000040000028802 */ /* 0x000fc60000000f00 */
[----:B------:R-:W-:Y:S01]  /*02a0*/  VIADD R6, R5, UR4 ;  /* 0x0000000405067c36 */ /* 0x000fe20008000000 */
[----:B-1----:R-:W-:Y:S02]  /*02b0*/  @!P0 LEA R2, R9, R2, 0x18 ;  /* 0x0000000209028211 */ /* 0x002fe400078ec0ff */
[----:B------:R-:W-:Y:S02]  /*02c0*/  IADD3 R9, PT, PT, R7, UR5, RZ ;  /* 0x0000000507097c10 */ /* 0x000fe4000fffe0ff */
[----:B------:R-:W-:Y:S01]  /*02d0*/  ISETP.GE.U32.AND P1, PT, R6, UR10, PT ;  /* 0x0000000a06007c0c */ /* 0x000fe2000bf26070 */
[----:B------:R-:W-:-:S03]  /*02e0*/  @!P0 IMAD R3, R3, 0x40, R2 ;  /* 0x0000004003038824 */ /* 0x000fc600078e0202 */
[C---:B------:R-:W-:Y:S01]  /*02f0*/  ISETP.GE.U32.OR P1, PT, R9.reuse, UR11, P1 ;  /* 0x0000000b09007c0c */ /* 0x040fe20008f26470 */
[----:B------:R-:W-:Y:S01]  /*0300*/  IMAD R9, R9, UR10, R6 ;  /* 0x0000000a09097c24 */ /* 0x000fe2000f8e0206 */
[----:B------:R-:W-:-:S05]  /*0310*/  @!P0 LEA R3, R0, R3, 0x2 ;  /* 0x0000000300038211 */ /* 0x000fca00078e10ff */
[----:B--2---:R0:W-:Y:S01]  /*0320*/  @!P0 STS [R3], R4 ;  /* 0x0000000403008388 */ /* 0x0041e20000000800 */
[----:B------:R-:W-:Y:S06]  /*0330*/  BAR.SYNC.DEFER_BLOCKING 0x0 ;  /* 0x0000000000007b1d */ /* 0x000fec0000010000 */
[----:B------:R-:W-:Y:S05]  /*0340*/  @P1 EXIT ;  /* 0x000000000000194d */ /* 0x000fea0003800000 */
[----:B------:R-:W1:Y:S01]  /*0350*/  S2UR UR5, SR_CgaCtaId ;  /* 0x00000000000579c3 */ /* 0x000e620000008800 */
[----:B------:R-:W-:-:S07]  /*0360*/  UMOV UR4, 0x400 ;  /* 0x0000040000047882 */ /* 0x000fce0000000000 */
[----:B0-----:R-:W0:Y:S01]  /*0370*/  LDC.64 R2, c[0x0][0x380] ;  /* 0x0000e000ff027b82 */ /* 0x001e220000000a00 */
[----:B-1----:R-:W-:-:S06]  /*0380*/  ULEA UR4, UR5, UR4, 0x18 ;  /* 0x0000000405047291 */ /* 0x002fcc000f8ec0ff */
[----:B------:R-:W-:Y:S01]  /*0390*/  LEA R0, R5, UR4, 0x6 ;  /* 0x0000000405007c11 */ /* 0x000fe2000f8e30ff */
[----:B0-----:R-:W-:-:S04]  /*03a0*/  IMAD.WIDE.U32 R2, R9, 0x4, R2 ;  /* 0x0000000409027825 */ /* 0x001fc800078e0002 */
[----:B------:R-:W-:-:S05]  /*03b0*/  IMAD R0, R7, 0x4, R0 ;  /* 0x0000000407007824 */ /* 0x000fca00078e0200 */
[----:B------:R-:W0:Y:S04]  /*03c0*/  LDS R5, [R0] ;  /* 0x0000000000057984 */ /* 0x000e280000000800 */
[----:B0-----:R-:W-:Y:S01]  /*03d0*/  STG.E desc[UR6][R2.64], R5 ;  /* 0x0000000502007986 */ /* 0x001fe2000c101906 */
[----:B------:R-:W-:Y:S05]  /*03e0*/  EXIT ;  /* 0x000000000000794d */ /* 0x000fea0003800000 */
.L_x_8:
        /* <DEDUP_REMOVED lines=9> */
.L_x_20:


//--------------------- .text._Z15naiveGmemUnrollPfS_ii --------------------------
	.section	.text._Z15naiveGmemUnrollPfS_ii,"ax",@progbits
	.align	128
        .global         _Z15naiveGmemUnrollPfS_ii
        .type           _Z15naiveGmemUnrollPfS_ii,@function
        .size           _Z15naiveGmemUnrollPfS_ii,(.L_x_21 - _Z15naiveGmemUnrollPfS_ii)
        .other          _Z15naiveGmemUnrollPfS_ii,@"STO_CUDA_ENTRY STV_DEFAULT"
_Z15naiveGmemUnrollPfS_ii:
.text._Z15naiveGmemUnrollPfS_ii:
[----:B------:R-:W-:Y:S01]  /*0000*/  LDC R1, c[0x0][0x37c] ;  /* 0x0000df00ff017b82 */ /* 0x000fe20000000800 */
[----:B------:R-:W0:Y:S07]  /*0010*/  S2R R3, SR_TID.Y ;  /* 0x0000000000037919 */ /* 0x000e2e0000002200 */
[----:B------:R-:W0:Y:S01]  /*0020*/  S2UR UR4, SR_CTAID.Y ;  /* 0x00000000000479c3 */ /* 0x000e220000002600 */
[----:B------:R-:W1:Y:S01]  /*0030*/  LDCU UR6, c[0x0][0x390] ;  /* 0x00007200ff0677ac */ /* 0x000e620008000800 */
[----:B------:R-:W2:Y:S06]  /*0040*/  S2R R7, SR_TID.X ;  /* 0x0000000000077919 */ /* 0x000eac0000002100 */
[----:B------:R-:W0:Y:S08]  /*0050*/  LDC R0, c[0x0][0x364] ;  /* 0x0000d900ff007b82 */ /* 0x000e300000000800 */
[----:B------:R-:W3:Y:S08]  /*0060*/  S2UR UR5, SR_CTAID.X ;  /* 0x00000000000579c3 */ /* 0x000ef00000002500 */
[----:B------:R-:W3:Y:S01]  /*0070*/  LDC R4, c[0x0][0x360] ;  /* 0x0000d800ff047b82 */ /* 0x000ee20000000800 */
[----:B0-----:R-:W-:-:S05]  /*0080*/  IMAD R0, R0, UR4, R3 ;  /* 0x0000000400007c24 */ /* 0x001fca000f8e0203 */
[----:B-1----:R-:W-:Y:S01]  /*0090*/  ISETP.GE.U32.AND P0, PT, R0, UR6, PT ;  /* 0x0000000600007c0c */ /* 0x002fe2000bf06070 */
[----:B---3--:R-:W-:-:S12]  /*00a0*/  IMAD R2, R4, UR5, RZ ;  /* 0x0000000504027c24 */ /* 0x008fd8000f8e02ff */
[----:B--2---:R-:W-:Y:S05]  /*00b0*/  @P0 EXIT ;  /* 0x000000000000094d */ /* 0x004fea0003800000 */
[----:B------:R-:W0:Y:S01]  /*00c0*/  LDCU UR7, c[0x0][0x394] ;  /* 0x00007280ff0777ac */ /* 0x000e220008000800 */
[----:B------:R-:W-:Y:S01]  /*00d0*/  LEA R7, R2, R7, 0x1 ;  /* 0x0000000702077211 */ /* 0x000fe200078e08ff */
[----:B------:R-:W-:Y:S01]  /*00e0*/  BSSY.RECONVERGENT B0, `(.L_x_9) ;  /* 0x000000e000007945 */ /* 0x000fe20003800200 */
[----:B------:R-:W1:Y:S02]  /*00f0*/  LDCU.64 UR4, c[0x0][0x358] ;  /* 0x00006b00ff0477ac */ /* 0x000e640008000a00 */
[C---:B------:R-:W-:Y:S02]  /*0100*/  IADD3 R9, PT, PT, R7.reuse, R4, RZ ;  /* 0x0000000407097210 */ /* 0x040fe40007ffe0ff */
[----:B0-----:R-:W-:Y:S02]  /*0110*/  ISETP.GE.U32.AND P0, PT, R7, UR7, PT ;  /* 0x0000000707007c0c */ /* 0x001fe4000bf06070 */
[----:B------:R-:W-:-:S11]  /*0120*/  ISETP.GE.U32.AND P1, PT, R9, UR7, PT ;  /* 0x0000000709007c0c */ /* 0x000fd6000bf26070 */
[----:B-1----:R-:W-:Y:S05]  /*0130*/  @P0 BRA `(.L_x_10) ;  /* 0x0000000000200947 */ /* 0x002fea0003800000 */
[----:B------:R-:W0:Y:S01]  /*0140*/  LDC.64 R2, c[0x0][0x388] ;  /* 0x0000e200ff027b82 */ /* 0x000e220000000a00 */
[----:B------:R-:W-:-:S04]  /*0150*/  IMAD R5, R0, UR7, R7 ;  /* 0x0000000700057c24 */ /* 0x000fc8000f8e0207 */
[----:B0-----:R-:W-:-:S03]  /*0160*/  IMAD.WIDE.U32 R2, R5, 0x4, R2 ;  /* 0x0000000405027825 */ /* 0x001fc600078e0002 */
[----:B------:R-:W0:Y:S03]  /*0170*/  LDC.64 R4, c[0x0][0x380] ;  /* 0x0000e000ff047b82 */ /* 0x000e260000000a00 */
[----:B------:R-:W2:Y:S01]  /*0180*/  LDG.E R3, desc[UR4][R2.64] ;  /* 0x0000000402037981 */ /* 0x000ea2000c1e1900 */
[----:B------:R-:W-:-:S04]  /*0190*/  IMAD R7, R7, UR6, R0 ;  /* 0x0000000607077c24 */ /* 0x000fc8000f8e0200 */
[----:B0-----:R-:W-:-:S05]  /*01a0*/  IMAD.WIDE.U32 R4, R7, 0x4, R4 ;  /* 0x0000000407047825 */ /* 0x001fca00078e0004 */
[----:B--2---:R0:W-:Y:S02]  /*01b0*/  STG.E desc[UR4][R4.64], R3 ;  /* 0x0000000304007986 */ /* 0x0041e4000c101904 */
.L_x_10:
[----:B------:R-:W-:Y:S05]  /*01c0*/  BSYNC.RECONVERGENT B0 ;  /* 0x0000000000007941 */ /* 0x000fea0003800200 */
.L_x_9:
[----:B------:R-:W-:Y:S05]  /*01d0*/  @P1 EXIT ;  /* 0x000000000000194d */ /* 0x000fea0003800000 */
[----:B0-----:R-:W0:Y:S01]  /*01e0*/  LDC.64 R2, c[0x0][0x388] ;  /* 0x0000e200ff027b82 */ /* 0x001e220000000a00 */
[----:B------:R-:W-:-:S04]  /*01f0*/  IMAD R5, R0, UR7, R9 ;  /* 0x0000000700057c24 */ /* 0x000fc8000f8e0209 */
[----:B0-----:R-:W-:-:S03]  /*0200*/  IMAD.WIDE.U32 R2, R5, 0x4, R2 ;  /* 0x0000000405027825 */ /* 0x001fc600078e0002 */
[----:B------:R-:W0:Y:S03]  /*0210*/  LDC.64 R4, c[0x0][0x380] ;  /* 0x0000e000ff047b82 */ /* 0x000e260000000a00 */
[----:B------:R-:W2:Y:S01]  /*0220*/  LDG.E R3, desc[UR4][R2.64] ;  /* 0x0000000402037981 */ /* 0x000ea2000c1e1900 */
[----:B------:R-:W-:-:S04]  /*0230*/  IMAD R9, R9, UR6, R0 ;  /* 0x0000000609097c24 */ /* 0x000fc8000f8e0200 */
[----:B0-----:R-:W-:-:S05]  /*0240*/  IMAD.WIDE.U32 R4, R9, 0x4, R4 ;  /* 0x0000000409047825 */ /* 0x001fca00078e0004 */
[----:B--2---:R-:W-:Y:S01]  /*0250*/  STG.E desc[UR4][R4.64], R3 ;  /* 0x0000000304007986 */ /* 0x004fe2000c101904 */
[----:B------:R-:W-:Y:S05]  /*0260*/  EXIT ;  /* 0x000000000000794d */ /* 0x000fea0003800000 */
.L_x_11:
        /* <DEDUP_REMOVED lines=9> */
.L_x_21:


//--------------------- .text._Z9naiveGmemPfS_ii  --------------------------
	.section	.text._Z9naiveGmemPfS_ii,"ax",@progbits
	.align	128
        .global         _Z9naiveGmemPfS_ii
        .type           _Z9naiveGmemPfS_ii,@function
        .size           _Z9naiveGmemPfS_ii,(.L_x_22 - _Z9naiveGmemPfS_ii)
        .other          _Z9naiveGmemPfS_ii,@"STO_CUDA_ENTRY STV_DEFAULT"
_Z9naiveGmemPfS_ii:
.text._Z9naiveGmemPfS_ii:
[----:B------:R-:W-:Y:S01]  /*0000*/  LDC R1, c[0x0][0x37c] ;  /* 0x0000df00ff017b82 */ /* 0x000fe20000000800 */
[----:B------:R-:W0:Y:S07]  /*0010*/  S2R R2, SR_TID.X ;  /* 0x0000000000027919 */ /* 0x000e2e0000002100 */
[----:B------:R-:W1:Y:S01]  /*0020*/  LDC R0, c[0x0][0x364] ;  /* 0x0000d900ff007b82 */ /* 0x000e620000000800 */
[----:B------:R-:W2:Y:S01]  /*0030*/  LDCU.64 UR6, c[0x0][0x390] ;  /* 0x00007200ff0677ac */ /* 0x000ea20008000a00 */
[----:B------:R-:W1:Y:S06]  /*0040*/  S2R R3, SR_TID.Y ;  /* 0x0000000000037919 */ /* 0x000e6c0000002200 */
[----:B------:R-:W0:Y:S08]  /*0050*/  S2UR UR5, SR_CTAID.X ;  /* 0x00000000000579c3 */ /* 0x000e300000002500 */
[----:B------:R-:W0:Y:S08]  /*0060*/  LDC R7, c[0x0][0x360] ;  /* 0x0000d800ff077b82 */ /* 0x000e300000000800 */
[----:B------:R-:W1:Y:S01]  /*0070*/  S2UR UR4, SR_CTAID.Y ;  /* 0x00000000000479c3 */ /* 0x000e620000002600 */
[----:B0-----:R-:W-:-:S05]  /*0080*/  IMAD R7, R7, UR5, R2 ;  /* 0x0000000507077c24 */ /* 0x001fca000f8e0202 */
[----:B--2---:R-:W-:Y:S01]  /*0090*/  ISETP.GE.U32.AND P0, PT, R7, UR7, PT ;  /* 0x0000000707007c0c */ /* 0x004fe2000bf06070 */
[----:B-1----:R-:W-:-:S05]  /*00a0*/  IMAD R0, R0, UR4, R3 ;  /* 0x0000000400007c24 */ /* 0x002fca000f8e0203 */
[----:B------:R-:W-:-:S13]  /*00b0*/  ISETP.GE.U32.OR P0, PT, R0, UR6, P0 ;  /* 0x0000000600007c0c */ /* 0x000fda0008706470 */
[----:B------:R-:W-:Y:S05]  /*00c0*/  @P0 EXIT ;  /* 0x000000000000094d */ /* 0x000fea0003800000 */
[----:B------:R-:W0:Y:S01]  /*00d0*/  LDC.64 R2, c[0x0][0x388] ;  /* 0x0000e200ff027b82 */ /* 0x000e220000000a00 */
[----:B------:R-:W1:Y:S01]  /*00e0*/  LDCU.64 UR4, c[0x0][0x358] ;  /* 0x00006b00ff0477ac */ /* 0x000e620008000a00 */
[----:B------:R-:W-:-:S04]  /*00f0*/  IMAD R5, R0, UR7, R7 ;  /* 0x0000000700057c24 */ /* 0x000fc8000f8e0207 */
[----:B0-----:R-:W-:Y:S02]  /*0100*/  IMAD.WIDE.U32 R2, R5, 0x4, R2 ;  /* 0x0000000405027825 */ /* 0x001fe400078e0002 */
[----:B------:R-:W0:Y:S04]  /*0110*/  LDC.64 R4, c[0x0][0x380] ;  /* 0x0000e000ff047b82 */ /* 0x000e280000000a00 */
[----:B-1----:R-:W2:Y:S01]  /*0120*/  LDG.E R3, desc[UR4][R2.64] ;  /* 0x0000000402037981 */ /* 0x002ea2000c1e1900 */
[----:B------:R-:W-:-:S04]  /*0130*/  IMAD R7, R7, UR6, R0 ;  /* 0x0000000607077c24 */ /* 0x000fc8000f8e0200 */
[----:B0-----:R-:W-:-:S05]  /*0140*/  IMAD.WIDE.U32 R4, R7, 0x4, R4 ;  /* 0x0000000407047825 */ /* 0x001fca00078e0004 */
[----:B--2---:R-:W-:Y:S01]  /*0150*/  STG.E desc[UR4][R4.64], R3 ;  /* 0x0000000304007986 */ /* 0x004fe2000c101904 */
[----:B------:R-:W-:Y:S05]  /*0160*/  EXIT ;  /* 0x000000000000794d */ /* 0x000fea0003800000 */
.L_x_12:
        /* <DEDUP_REMOVED lines=9> */
.L_x_22:


//--------------------- .text._Z8copyGmemPfS_ii   --------------------------
	.section	.text._Z8copyGmemPfS_ii,"ax",@progbits
	.align	128
        .global         _Z8copyGmemPfS_ii
        .type           _Z8copyGmemPfS_ii,@function
        .size           _Z8copyGmemPfS_ii,(.L_x_23 - _Z8copyGmemPfS_ii)
        .other          _Z8copyGmemPfS_ii,@"STO_CUDA_ENTRY STV_DEFAULT"
_Z8copyGmemPfS_ii:
.text._Z8copyGmemPfS_ii:
        /* <DEDUP_REMOVED lines=23> */
.L_x_13:
        /* <DEDUP_REMOVED lines=9> */
.L_x_23:


//--------------------- .nv.shared._Z19transposeSmemPadDynPfS_ii --------------------------
	.section	.nv.shared._Z19transposeSmemPadDynPfS_ii,"aw",@nobits
	.sectionflags	@""
	.align	16
	.zero		1024


//--------------------- .nv.shared.reserved.0     --------------------------
	.section	.nv.shared.reserved.0,"aw",@nobits
	.weak		__nv_reservedSMEM_offset_0_alias
	.size		__nv_reservedSMEM_offset_0_alias, 0, 64
	.other		__nv_reservedSMEM_offset_0_alias,@"STO_CUDA_RESERVED_SHARED STV_DEFAULT"
__nv_reservedSMEM_offset_0_alias:
	.zero		0
	.zero		64


//--------------------- .nv.shared._Z16transposeSmemDynPfS_ii --------------------------
	.section	.nv.shared._Z16transposeSmemDynPfS_ii,"aw",@nobits
	.sectionflags	@""
	.align	16
	.zero		1024


//--------------------- .nv.shared._Z16transposeSmemPadPfS_ii --------------------------
	.section	.nv.shared._Z16transposeSmemPadPfS_ii,"aw",@nobits
	.sectionflags	@""
	.align	16
.nv.shared._Z16transposeSmemPadPfS_ii:
	.zero		2176


//--------------------- .nv.shared._Z25transposeSmemUnrollPadDynPfS_ii --------------------------
	.section	.nv.shared._Z25transposeSmemUnrollPadDynPfS_ii,"aw",@nobits
	.sectionflags	@""
	.align	16
	.zero		1024


//--------------------- .nv.shared._Z22transposeSmemUnrollPadPfS_ii --------------------------
	.section	.nv.shared._Z22transposeSmemUnrollPadPfS_ii,"aw",@nobits
	.sectionflags	@""
	.align	16
.nv.shared._Z22transposeSmemUnrollPadPfS_ii:
	.zero		3200


//--------------------- .nv.shared._Z19transposeSmemUnrollPfS_ii --------------------------
	.section	.nv.shared._Z19transposeSmemUnrollPfS_ii,"aw",@nobits
	.sectionflags	@""
	.align	16
.nv.shared._Z19transposeSmemUnrollPfS_ii:
	.zero		3072


//--------------------- .nv.shared._Z13transposeSmemPfS_ii --------------------------
	.section	.nv.shared._Z13transposeSmemPfS_ii,"aw",@nobits
	.sectionflags	@""
	.align	16
.nv.shared._Z13transposeSmemPfS_ii:
	.zero		2048


//--------------------- .nv.shared._Z15naiveGmemUnrollPfS_ii --------------------------
	.section	.nv.shared._Z15naiveGmemUnrollPfS_ii,"aw",@nobits
	.sectionflags	@""
	.align	16
	.zero		1024


//--------------------- .nv.shared._Z9naiveGmemPfS_ii --------------------------
	.section	.nv.shared._Z9naiveGmemPfS_ii,"aw",@nobits
	.sectionflags	@""
	.align	16
	.zero		1024


//--------------------- .nv.shared._Z8copyGmemPfS_ii --------------------------
	.section	.nv.shared._Z8copyGmemPfS_ii,"aw",@nobits
	.sectionflags	@""
	.align	16
	.zero		1024


//--------------------- .nv.constant0._Z19transposeSmemPadDynPfS_ii --------------------------
	.section	.nv.constant0._Z19transposeSmemPadDynPfS_ii,"a",@progbits
	.sectionflags	@""
	.align	4
.nv.constant0._Z19transposeSmemPadDynPfS_ii:
	.zero		920


//--------------------- .nv.constant0._Z16transposeSmemDynPfS_ii --------------------------
	.section	.nv.constant0._Z16transposeSmemDynPfS_ii,"a",@progbits
	.sectionflags	@""
	.align	4
.nv.constant0._Z16transposeSmemDynPfS_ii:
	.zero		920


//--------------------- .nv.constant0._Z16transposeSmemPadPfS_ii --------------------------
	.section	.nv.constant0._Z16transposeSmemPadPfS_ii,"a",@progbits
	.sectionflags	@""
	.align	4
.nv.constant0._Z16transposeSmemPadPfS_ii:
	.zero		920


//--------------------- .nv.constant0._Z25transposeSmemUnrollPadDynPfS_ii --------------------------
	.section	.nv.constant0._Z25transposeSmemUnrollPadDynPfS_ii,"a",@progbits
	.sectionflags	@""
	.align	4
.nv.constant0._Z25transposeSmemUnrollPadDynPfS_ii:
	.zero		920


//--------------------- .nv.constant0._Z22transposeSmemUnrollPadPfS_ii --------------------------
	.section	.nv.constant0._Z22transposeSmemUnrollPadPfS_ii,"a",@progbits
	.sectionflags	@""
	.align	4
.nv.constant0._Z22transposeSmemUnrollPadPfS_ii:
	.zero		920


//--------------------- .nv.constant0._Z19transposeSmemUnrollPfS_ii --------------------------
	.section	.nv.constant0._Z19transposeSmemUnrollPfS_ii,"a",@progbits
	.sectionflags	@""
	.align	4
.nv.constant0._Z19transposeSmemUnrollPfS_ii:
	.zero		920


//--------------------- .nv.constant0._Z13transposeSmemPfS_ii --------------------------
	.section	.nv.constant0._Z13transposeSmemPfS_ii,"a",@progbits
	.sectionflags	@""
	.align	4
.nv.constant0._Z13transposeSmemPfS_ii:
	.zero		920


//--------------------- .nv.constant0._Z15naiveGmemUnrollPfS_ii --------------------------
	.section	.nv.constant0._Z15naiveGmemUnrollPfS_ii,"a",@progbits
	.sectionflags	@""
	.align	4
.nv.constant0._Z15naiveGmemUnrollPfS_ii:
	.zero		920


//--------------------- .nv.constant0._Z9naiveGmemPfS_ii --------------------------
	.section	.nv.constant0._Z9naiveGmemPfS_ii,"a",@progbits
	.sectionflags	@""
	.align	4
.nv.constant0._Z9naiveGmemPfS_ii:
	.zero		920


//--------------------- .nv.constant0._Z8copyGmemPfS_ii --------------------------
	.section	.nv.constant0._Z8copyGmemPfS_ii,"a",@progbits
	.sectionflags	@""
	.align	4
.nv.constant0._Z8copyGmemPfS_ii:
	.zero		920


//--------------------- SYMBOLS --------------------------

	.type		.nv.reservedSmem.offset0,@object
	.size		.nv.reservedSmem.offset0,0x4
	.type		.nv.reservedSmem.cap,@object
	.size		.nv.reservedSmem.cap,0x4
